	.target	sm_90a

	.elftype	@"ET_EXEC"


//--------------------- .note.nv.tkinfo           --------------------------
	.section	.note.nv.tkinfo,"",@"SHT_NOTE"
	.sectionflags	@"SHF_NOTE_NV_TKINFO"
	.tkinfo
        /*0018*/ 	.word	0x00000002
        /*0030*/ 	.string	""
        /*0030*/ 	.string	"ptxas"
        /*0030*/ 	.string	"Cuda compilation tools, release 13.0, V13.0.88"
        /*0030*/ 	.string	"Build cuda_13.0.r13.0/compiler.36424714_0"
        /*0030*/ 	.string	"-arch sm_90a -m 64 "



//--------------------- .note.nv.cuinfo           --------------------------
	.section	.note.nv.cuinfo,"",@"SHT_NOTE"
	.sectionflags	@"SHF_NOTE_NV_CUINFO"
        /*0018*/ 	.short	0x0002
        /*001a*/ 	.short	0x005a
        /*001c*/ 	.short	0x0082
	.zero		2


//--------------------- .nv.info                  --------------------------
	.section	.nv.info,"",@"SHT_CUDA_INFO"
	.align	4


	//----- nvinfo : EIATTR_REGCOUNT
	.align		4
        /*0000*/ 	.byte	0x04, 0x2f
        /*0002*/ 	.short	(.L_15 - .L_14)
	.align		4
.L_14:
        /*0004*/ 	.word	index@(_ZN7cutlass13device_kernelINS_4gemm6kernel13GemmUniversalIN4cute5tupleIJiiiiEEENS1_10collective13CollectiveMmaINS1_34MainloopSm90TmaGmmaWarpSpecializedILi2ENS5_IJNS4_1CILi1EEESB_SB_EEENS1_32KernelTmaWarpSpecializedPingpongEEENS5_IJNSA_ILi64EEENSA_ILi256EEESF_EEENS_10bfloat16_tENS5_IJlSB_lEEESI_SJ_NS4_8TiledMMAINS4_8MMA_AtomIJNS4_4SM904GMMA28MMA_64x256x16_F32BF16BF16_SSILNSN_5MajorE0ELSP_0ELNSN_7ScaleInE1ELSQ_1EEEEEENS4_6LayoutISC_NS5_IJNSA_ILi0EEESU_SU_EEEEENS5_IJNS4_10UnderscoreESX_SX_EEEEENS4_13SM90_TMA_LOADENS4_14ComposedLayoutINS4_7SwizzleILi3ELi4ELi3EEENS4_18smem_ptr_flag_bitsILi16EEENST_INS5_IJNSA_ILi8EEESF_EEENS5_IJSF_SB_EEEEEEEvNS4_8identityES10_S1A_vS1B_EENS_8epilogue10collective6detail29Sm90TmaWarpSpecializedAdapterINS1E_15DefaultEpilogueISI_SJ_SJ_NS1D_6thread17LinearCombinationISI_Li1EffLNS1I_9ScaleType4KindE0ELNS_15FloatRoundStyleE2ESI_EENS1_15EpilogueDefaultEEEEEvvEEEEvNT_6ParamsE)
        /*0008*/ 	.word	0x000000a8


	//----- nvinfo : EIATTR_FRAME_SIZE
	.align		4
.L_15:
        /*000c*/ 	.byte	0x04, 0x11
        /*000e*/ 	.short	(.L_17 - .L_16)
	.align		4
.L_16:
        /*0010*/ 	.word	index@(_ZN7cutlass13device_kernelINS_4gemm6kernel13GemmUniversalIN4cute5tupleIJiiiiEEENS1_10collective13CollectiveMmaINS1_34MainloopSm90TmaGmmaWarpSpecializedILi2ENS5_IJNS4_1CILi1EEESB_SB_EEENS1_32KernelTmaWarpSpecializedPingpongEEENS5_IJNSA_ILi64EEENSA_ILi256EEESF_EEENS_10bfloat16_tENS5_IJlSB_lEEESI_SJ_NS4_8TiledMMAINS4_8MMA_AtomIJNS4_4SM904GMMA28MMA_64x256x16_F32BF16BF16_SSILNSN_5MajorE0ELSP_0ELNSN_7ScaleInE1ELSQ_1EEEEEENS4_6LayoutISC_NS5_IJNSA_ILi0EEESU_SU_EEEEENS5_IJNS4_10UnderscoreESX_SX_EEEEENS4_13SM90_TMA_LOADENS4_14ComposedLayoutINS4_7SwizzleILi3ELi4ELi3EEENS4_18smem_ptr_flag_bitsILi16EEENST_INS5_IJNSA_ILi8EEESF_EEENS5_IJSF_SB_EEEEEEEvNS4_8identityES10_S1A_vS1B_EENS_8epilogue10collective6detail29Sm90TmaWarpSpecializedAdapterINS1E_15DefaultEpilogueISI_SJ_SJ_NS1D_6thread17LinearCombinationISI_Li1EffLNS1I_9ScaleType4KindE0ELNS_15FloatRoundStyleE2ESI_EENS1_15EpilogueDefaultEEEEEvvEEEEvNT_6ParamsE)
        /*0014*/ 	.word	0x00000000


	//----- nvinfo : EIATTR_MIN_STACK_SIZE
	.align		4
.L_17:
        /*0018*/ 	.byte	0x04, 0x12
        /*001a*/ 	.short	(.L_19 - .L_18)
	.align		4
.L_18:
        /*001c*/ 	.word	index@(_ZN7cutlass13device_kernelINS_4gemm6kernel13GemmUniversalIN4cute5tupleIJiiiiEEENS1_10collective13CollectiveMmaINS1_34MainloopSm90TmaGmmaWarpSpecializedILi2ENS5_IJNS4_1CILi1EEESB_SB_EEENS1_32KernelTmaWarpSpecializedPingpongEEENS5_IJNSA_ILi64EEENSA_ILi256EEESF_EEENS_10bfloat16_tENS5_IJlSB_lEEESI_SJ_NS4_8TiledMMAINS4_8MMA_AtomIJNS4_4SM904GMMA28MMA_64x256x16_F32BF16BF16_SSILNSN_5MajorE0ELSP_0ELNSN_7ScaleInE1ELSQ_1EEEEEENS4_6LayoutISC_NS5_IJNSA_ILi0EEESU_SU_EEEEENS5_IJNS4_10UnderscoreESX_SX_EEEEENS4_13SM90_TMA_LOADENS4_14ComposedLayoutINS4_7SwizzleILi3ELi4ELi3EEENS4_18smem_ptr_flag_bitsILi16EEENST_INS5_IJNSA_ILi8EEESF_EEENS5_IJSF_SB_EEEEEEEvNS4_8identityES10_S1A_vS1B_EENS_8epilogue10collective6detail29Sm90TmaWarpSpecializedAdapterINS1E_15DefaultEpilogueISI_SJ_SJ_NS1D_6thread17LinearCombinationISI_Li1EffLNS1I_9ScaleType4KindE0ELNS_15FloatRoundStyleE2ESI_EENS1_15EpilogueDefaultEEEEEvvEEEEvNT_6ParamsE)
        /*0020*/ 	.word	0x00000000
.L_19:


//--------------------- .nv.compat                --------------------------
	.section	.nv.compat,"",@"SHT_CUDA_COMPAT_INFO"
	.align	4
        /*0000*/ 	.byte	0x02, 0x09, 0x01, 0x00, 0x02, 0x02, 0x04, 0x00, 0x02, 0x05, 0x05, 0x00, 0x03, 0x07, 0x01, 0x01
        /*0010*/ 	.byte	0x02, 0x03, 0x01, 0x00, 0x02, 0x06, 0x01, 0x00, 0x04, 0x0b, 0x08, 0x00, 0x00, 0x00, 0x00, 0x00
        /*0020*/ 	.byte	0x00, 0x00, 0x00, 0x00


//--------------------- .nv.info._ZN7cutlass13device_kernelINS_4gemm6kernel13GemmUniversalIN4cute5tupleIJiiiiEEENS1_10collective13CollectiveMmaINS1_34MainloopSm90TmaGmmaWarpSpecializedILi2ENS5_IJNS4_1CILi1EEESB_SB_EEENS1_32KernelTmaWarpSpecializedPingpongEEENS5_IJNSA_ILi64EEENSA_ILi256EEESF_EEENS_10bfloat16_tENS5_IJlSB_lEEESI_SJ_NS4_8TiledMMAINS4_8MMA_AtomIJNS4_4SM904GMMA28MMA_64x256x16_F32BF16BF16_SSILNSN_5MajorE0ELSP_0ELNSN_7ScaleInE1ELSQ_1EEEEEENS4_6LayoutISC_NS5_IJNSA_ILi0EEESU_SU_EEEEENS5_IJNS4_10UnderscoreESX_SX_EEEEENS4_13SM90_TMA_LOADENS4_14ComposedLayoutINS4_7SwizzleILi3ELi4ELi3EEENS4_18smem_ptr_flag_bitsILi16EEENST_INS5_IJNSA_ILi8EEESF_EEENS5_IJSF_SB_EEEEEEEvNS4_8identityES10_S1A_vS1B_EENS_8epilogue10collective6detail29Sm90TmaWarpSpecializedAdapterINS1E_15DefaultEpilogueISI_SJ_SJ_NS1D_6thread17LinearCombinationISI_Li1EffLNS1I_9ScaleType4KindE0ELNS_15FloatRoundStyleE2ESI_EENS1_15EpilogueDefaultEEEEEvvEEEEvNT_6ParamsE --------------------------
	.section	.nv.info._ZN7cutlass13device_kernelINS_4gemm6kernel13GemmUniversalIN4cute5tupleIJiiiiEEENS1_10collective13CollectiveMmaINS1_34MainloopSm90TmaGmmaWarpSpecializedILi2ENS5_IJNS4_1CILi1EEESB_SB_EEENS1_32KernelTmaWarpSpecializedPingpongEEENS5_IJNSA_ILi64EEENSA_ILi256EEESF_EEENS_10bfloat16_tENS5_IJlSB_lEEESI_SJ_NS4_8TiledMMAINS4_8MMA_AtomIJNS4_4SM904GMMA28MMA_64x256x16_F32BF16BF16_SSILNSN_5MajorE0ELSP_0ELNSN_7ScaleInE1ELSQ_1EEEEEENS4_6LayoutISC_NS5_IJNSA_ILi0EEESU_SU_EEEEENS5_IJNS4_10UnderscoreESX_SX_EEEEENS4_13SM90_TMA_LOADENS4_14ComposedLayoutINS4_7SwizzleILi3ELi4ELi3EEENS4_18smem_ptr_flag_bitsILi16EEENST_INS5_IJNSA_ILi8EEESF_EEENS5_IJSF_SB_EEEEEEEvNS4_8identityES10_S1A_vS1B_EENS_8epilogue10collective6detail29Sm90TmaWarpSpecializedAdapterINS1E_15DefaultEpilogueISI_SJ_SJ_NS1D_6thread17LinearCombinationISI_Li1EffLNS1I_9ScaleType4KindE0ELNS_15FloatRoundStyleE2ESI_EENS1_15EpilogueDefaultEEEEEvvEEEEvNT_6ParamsE,"",@"SHT_CUDA_INFO"
	.sectionflags	@""
	.align	4


	//----- nvinfo : EIATTR_CUDA_API_VERSION
	.align		4
        /*0000*/ 	.byte	0x04, 0x37
        /*0002*/ 	.short	(.L_21 - .L_20)
.L_20:
        /*0004*/ 	.word	0x00000082


	//----- nvinfo : EIATTR_KPARAM_INFO
	.align		4
.L_21:
        /*0008*/ 	.byte	0x04, 0x17
        /*000a*/ 	.short	(.L_23 - .L_22)
.L_22:
        /*000c*/ 	.word	0x00000000
        /*0010*/ 	.short	0x0000
        /*0012*/ 	.short	0x0070
        /*0014*/ 	.byte	0x00, 0xf0, 0x01, 0x10


	//----- nvinfo : EIATTR_SPARSE_MMA_MASK
	.align		4
.L_23:
        /*0018*/ 	.byte	0x03, 0x50
        /*001a*/ 	.short	0x0000


	//----- nvinfo : EIATTR_MAXREG_COUNT
	.align		4
        /*001c*/ 	.byte	0x03, 0x1b
        /*001e*/ 	.short	0x00a8


	//----- nvinfo : EIATTR_NUM_BARRIERS
	.align		4
        /*0020*/ 	.byte	0x02, 0x4c
        /*0022*/ 	.byte	0x01
	.zero		1


	//----- nvinfo : EIATTR_EXTERNS
	.align		4
        /*0024*/ 	.byte	0x04, 0x0f
        /*0026*/ 	.short	(.L_25 - .L_24)


	//   ....[0]....
	.align		4
.L_24:
        /*0028*/ 	.word	index@(__assertfail)


	//----- nvinfo : EIATTR_MERCURY_ISA_VERSION
	.align		4
.L_25:
        /*002c*/ 	.byte	0x03, 0x5f
        /*002e*/ 	.short	0x0101


	//----- nvinfo : EIATTR_INT_WARP_WIDE_INSTR_OFFSETS
	.align		4
        /*0030*/ 	.byte	0x04, 0x31
        /*0032*/ 	.short	(.L_27 - .L_26)


	//   ....[0]....
.L_26:
        /*0034*/ 	.word	0x00000430


	//   ....[1]....
        /*0038*/ 	.word	0x00000450


	//   ....[2]....
        /*003c*/ 	.word	0x000004d0


	//   ....[3]....
        /*0040*/ 	.word	0x000004e0


	//   ....[4]....
        /*0044*/ 	.word	0x000004f0


	//   ....[5]....
        /*0048*/ 	.word	0x00000510


	//   ....[6]....
        /*004c*/ 	.word	0x00000570


	//   ....[7]....
        /*0050*/ 	.word	0x00000590


	//----- nvinfo : EIATTR_COOP_GROUP_MASK_REGIDS
	.align		4
.L_27:
        /*0054*/ 	.byte	0x04, 0x29
        /*0056*/ 	.short	(.L_29 - .L_28)


	//   ....[0]....
.L_28:
        /*0058*/ 	.word	0xffffffff


	//   ....[1]....
        /*005c*/ 	.word	0xffffffff


	//   ....[2]....
        /*0060*/ 	.word	0xffffffff


	//   ....[3]....
        /*0064*/ 	.word	0xffffffff


	//   ....[4]....
        /*0068*/ 	.word	0xffffffff


	//   ....[5]....
        /*006c*/ 	.word	0xffffffff


	//----- nvinfo : EIATTR_COOP_GROUP_INSTR_OFFSETS
	.align		4
.L_29:
        /*0070*/ 	.byte	0x04, 0x28
        /*0072*/ 	.short	(.L_31 - .L_30)


	//   ....[0]....
.L_30:
        /*0074*/ 	.word	0x00000050


	//   ....[1]....
        /*0078*/ 	.word	0x00000080


	//   ....[2]....
        /*007c*/ 	.word	0x00000180


	//   ....[3]....
        /*0080*/ 	.word	0x00000350


	//   ....[4]....
        /*0084*/ 	.word	0x00000390


	//   ....[5]....
        /*0088*/ 	.word	0x000003d0


	//----- nvinfo : EIATTR_REG_RECONFIG
	.align		4
.L_31:
        /*008c*/ 	.byte	0x01, 0x54
	.zero		2


	//----- nvinfo : EIATTR_SYSCALL_OFFSETS
	.align		4
        /*0090*/ 	.byte	0x04, 0x46
        /*0092*/ 	.short	(.L_33 - .L_32)


	//   ....[0]....
.L_32:
        /*0094*/ 	.word	0x00001650


	//----- nvinfo : EIATTR_MBARRIER_INSTR_OFFSETS
	.align		4
.L_33:
        /*0098*/ 	.byte	0x04, 0x39
        /*009a*/ 	.short	(.L_35 - .L_34)


	//   ....[0]....
.L_34:
        /*009c*/ 	.word	0x00000300
        /*00a0*/ 	.word	0x000000ff
        /*00a4*/ 	.word	0x00000000
        /*00a8*/ 	.short	0x0100
        /*00aa*/ 	.byte	0x09
	.zero		1


	//   ....[1]....
        /*00ac*/ 	.word	0x00000310
        /*00b0*/ 	.word	0x000000ff
        /*00b4*/ 	.word	0x00000010
        /*00b8*/ 	.short	0x0100
        /*00ba*/ 	.byte	0x09
	.zero		1


	//   ....[2]....
        /*00bc*/ 	.word	0x00000320
        /*00c0*/ 	.word	0x000000ff
        /*00c4*/ 	.word	0x00000008
        /*00c8*/ 	.short	0x0100
        /*00ca*/ 	.byte	0x09
	.zero		1


	//   ....[3]....
        /*00cc*/ 	.word	0x00000330
        /*00d0*/ 	.word	0x000000ff
        /*00d4*/ 	.word	0x00000018
        /*00d8*/ 	.short	0x0100
        /*00da*/ 	.byte	0x09
	.zero		1


	//   ....[4]....
        /*00dc*/ 	.word	0x000005b0
        /*00e0*/ 	.word	0x000000ff
        /*00e4*/ 	.word	0x00000050
        /*00e8*/ 	.short	0x0100
        /*00ea*/ 	.byte	0x09
	.zero		1


	//   ....[5]....
        /*00ec*/ 	.word	0x000005c0
        /*00f0*/ 	.word	0x000000ff
        /*00f4*/ 	.word	0x00000058
        /*00f8*/ 	.short	0x0100
        /*00fa*/ 	.byte	0x09
	.zero		1


	//   ....[6]....
        /*00fc*/ 	.word	0x00000600
        /*0100*/ 	.word	0x000000ff
        /*0104*/ 	.word	0x00000030
        /*0108*/ 	.short	0x0100
        /*010a*/ 	.byte	0x0a
	.zero		1


	//   ....[7]....
        /*010c*/ 	.word	0x00000620
        /*0110*/ 	.word	0x000000ff
        /*0114*/ 	.word	0x00000038
        /*0118*/ 	.short	0x0100
        /*011a*/ 	.byte	0x0a
	.zero		1


	//   ....[8]....
        /*011c*/ 	.word	0x00000630
        /*0120*/ 	.word	0x000000ff
        /*0124*/ 	.word	0x00000040
        /*0128*/ 	.short	0x0100
        /*012a*/ 	.byte	0x0a
	.zero		1


	//   ....[9]....
        /*012c*/ 	.word	0x00000640
        /*0130*/ 	.word	0x000000ff
        /*0134*/ 	.word	0x00000048
        /*0138*/ 	.short	0x0100
        /*013a*/ 	.byte	0x0a
	.zero		1


	//   ....[10]....
        /*013c*/ 	.word	0x00001530
        /*0140*/ 	.word	0x0000009b
        /*0144*/ 	.word	0x00000000
        /*0148*/ 	.short	0x010a
        /*014a*/ 	.byte	0x2d
	.zero		1


	//   ....[11]....
        /*014c*/ 	.word	0x000016e0
        /*0150*/ 	.word	0x00000003
        /*0154*/ 	.word	0x00000000
        /*0158*/ 	.short	0x010a
        /*015a*/ 	.byte	0x3f
	.zero		1


	//   ....[12]....
        /*015c*/ 	.word	0x00001740
        /*0160*/ 	.word	0x00000003
        /*0164*/ 	.word	0x00000000
        /*0168*/ 	.short	0x010a
        /*016a*/ 	.byte	0x3f
	.zero		1


	//   ....[13]....
        /*016c*/ 	.word	0x00001ad0
        /*0170*/ 	.word	0x000000ff
        /*0174*/ 	.word	0x00000000
        /*0178*/ 	.short	0x010a
        /*017a*/ 	.byte	0x04
	.zero		1


	//   ....[14]....
        /*017c*/ 	.word	0x00001b10
        /*0180*/ 	.word	0x000000ff
        /*0184*/ 	.word	0x00000000
        /*0188*/ 	.short	0x010a
        /*018a*/ 	.byte	0x04
	.zero		1


	//   ....[15]....
        /*018c*/ 	.word	0x00001db0
        /*0190*/ 	.word	0x000000ff
        /*0194*/ 	.word	0x00000000
        /*0198*/ 	.short	0x0101
        /*019a*/ 	.byte	0x04
	.zero		1


	//   ....[16]....
        /*019c*/ 	.word	0x00001ea0
        /*01a0*/ 	.word	0x0000009c
        /*01a4*/ 	.word	0x00000000
        /*01a8*/ 	.short	0x0101
        /*01aa*/ 	.byte	0x32
	.zero		1


	//   ....[17]....
        /*01ac*/ 	.word	0x00001f70
        /*01b0*/ 	.word	0x000000ff
        /*01b4*/ 	.word	0x00000000
        /*01b8*/ 	.short	0x0101
        /*01ba*/ 	.byte	0x04
	.zero		1


	//   ....[18]....
        /*01bc*/ 	.word	0x00002020
        /*01c0*/ 	.word	0x0000009b
        /*01c4*/ 	.word	0x00000010
        /*01c8*/ 	.short	0x010a
        /*01ca*/ 	.byte	0x2d
	.zero		1


	//   ....[19]....
        /*01cc*/ 	.word	0x00009e10
        /*01d0*/ 	.word	0x0000009e
        /*01d4*/ 	.word	0x00000000
        /*01d8*/ 	.short	0x0101
        /*01da*/ 	.byte	0x32
	.zero		1


	//   ....[20]....
        /*01dc*/ 	.word	0x0000a7f0
        /*01e0*/ 	.word	0x00000007
        /*01e4*/ 	.word	0x00000010
        /*01e8*/ 	.short	0x010a
        /*01ea*/ 	.byte	0x3f
	.zero		1


	//   ....[21]....
        /*01ec*/ 	.word	0x0000ab90
        /*01f0*/ 	.word	0x00000003
        /*01f4*/ 	.word	0x00000058
        /*01f8*/ 	.short	0x0101
        /*01fa*/ 	.byte	0x3f
	.zero		1


	//   ....[22]....
        /*01fc*/ 	.word	0x0000b300
        /*0200*/ 	.word	0x00000007
        /*0204*/ 	.word	0x00000000
        /*0208*/ 	.short	0x010a
        /*020a*/ 	.byte	0x3f
	.zero		1


	//   ....[23]....
        /*020c*/ 	.word	0x0000b380
        /*0210*/ 	.word	0x00000003
        /*0214*/ 	.word	0x00000000
        /*0218*/ 	.short	0x010a
        /*021a*/ 	.byte	0x3f
	.zero		1


	//   ....[24]....
        /*021c*/ 	.word	0x0000b3e0
        /*0220*/ 	.word	0x0000009d
        /*0224*/ 	.word	0x00000000
        /*0228*/ 	.short	0x010a
        /*022a*/ 	.byte	0x3f
	.zero		1


	//   ....[25]....
        /*022c*/ 	.word	0x0000b430
        /*0230*/ 	.word	0x00000003
        /*0234*/ 	.word	0x00000000
        /*0238*/ 	.short	0x010a
        /*023a*/ 	.byte	0x3f
	.zero		1


	//   ....[26]....
        /*023c*/ 	.word	0x0000b490
        /*0240*/ 	.word	0x00000004
        /*0244*/ 	.word	0x00000000
        /*0248*/ 	.short	0x010a
        /*024a*/ 	.byte	0x3f
	.zero		1


	//   ....[27]....
        /*024c*/ 	.word	0x0000b4e0
        /*0250*/ 	.word	0x0000009d
        /*0254*/ 	.word	0x00000010
        /*0258*/ 	.short	0x010a
        /*025a*/ 	.byte	0x3f
	.zero		1


	//   ....[28]....
        /*025c*/ 	.word	0x0000b5b0
        /*0260*/ 	.word	0x00000007
        /*0264*/ 	.word	0x00000010
        /*0268*/ 	.short	0x010a
        /*026a*/ 	.byte	0x3f
	.zero		1


	//   ....[29]....
        /*026c*/ 	.word	0x0000b680
        /*0270*/ 	.word	0x00000007
        /*0274*/ 	.word	0x00000000
        /*0278*/ 	.short	0x010a
        /*027a*/ 	.byte	0x3f
	.zero		1


	//----- nvinfo : EIATTR_NUM_MBARRIERS
	.align		4
.L_35:
        /*027c*/ 	.byte	0x03, 0x38
        /*027e*/ 	.short	0x000a


	//----- nvinfo : EIATTR_EXIT_INSTR_OFFSETS
	.align		4
        /*0280*/ 	.byte	0x04, 0x1c
        /*0282*/ 	.short	(.L_37 - .L_36)


	//   ....[0]....
.L_36:
        /*0284*/ 	.word	0x00001200


	//   ....[1]....
        /*0288*/ 	.word	0x00001260


	//   ....[2]....
        /*028c*/ 	.word	0x0000a520


	//   ....[3]....
        /*0290*/ 	.word	0x0000a550


	//   ....[4]....
        /*0294*/ 	.word	0x0000b3d0


	//----- nvinfo : EIATTR_MAX_THREADS
	.align		4
.L_37:
        /*0298*/ 	.byte	0x04, 0x05
        /*029a*/ 	.short	(.L_39 - .L_38)
.L_38:
        /*029c*/ 	.word	0x00000180
        /*02a0*/ 	.word	0x00000001
        /*02a4*/ 	.word	0x00000001


	//----- nvinfo : EIATTR_CRS_STACK_SIZE
	.align		4
.L_39:
        /*02a8*/ 	.byte	0x04, 0x1e
        /*02aa*/ 	.short	(.L_41 - .L_40)
.L_40:
        /*02ac*/ 	.word	0x00000000


	//----- nvinfo : EIATTR_CBANK_PARAM_SIZE
	.align		4
.L_41:
        /*02b0*/ 	.byte	0x03, 0x19
        /*02b2*/ 	.short	0x0470


	//----- nvinfo : EIATTR_PARAM_CBANK
	.align		4
        /*02b4*/ 	.byte	0x04, 0x0a
        /*02b6*/ 	.short	(.L_43 - .L_42)
	.align		4
.L_42:
        /*02b8*/ 	.word	index@(.nv.constant0._ZN7cutlass13device_kernelINS_4gemm6kernel13GemmUniversalIN4cute5tupleIJiiiiEEENS1_10collective13CollectiveMmaINS1_34MainloopSm90TmaGmmaWarpSpecializedILi2ENS5_IJNS4_1CILi1EEESB_SB_EEENS1_32KernelTmaWarpSpecializedPingpongEEENS5_IJNSA_ILi64EEENSA_ILi256EEESF_EEENS_10bfloat16_tENS5_IJlSB_lEEESI_SJ_NS4_8TiledMMAINS4_8MMA_AtomIJNS4_4SM904GMMA28MMA_64x256x16_F32BF16BF16_SSILNSN_5MajorE0ELSP_0ELNSN_7ScaleInE1ELSQ_1EEEEEENS4_6LayoutISC_NS5_IJNSA_ILi0EEESU_SU_EEEEENS5_IJNS4_10UnderscoreESX_SX_EEEEENS4_13SM90_TMA_LOADENS4_14ComposedLayoutINS4_7SwizzleILi3ELi4ELi3EEENS4_18smem_ptr_flag_bitsILi16EEENST_INS5_IJNSA_ILi8EEESF_EEENS5_IJSF_SB_EEEEEEEvNS4_8identityES10_S1A_vS1B_EENS_8epilogue10collective6detail29Sm90TmaWarpSpecializedAdapterINS1E_15DefaultEpilogueISI_SJ_SJ_NS1D_6thread17LinearCombinationISI_Li1EffLNS1I_9ScaleType4KindE0ELNS_15FloatRoundStyleE2ESI_EENS1_15EpilogueDefaultEEEEEvvEEEEvNT_6ParamsE)
        /*02bc*/ 	.short	0x0210
        /*02be*/ 	.short	0x0470


	//----- nvinfo : EIATTR_SW_WAR
	.align		4
.L_43:
        /*02c0*/ 	.byte	0x04, 0x36
        /*02c2*/ 	.short	(.L_45 - .L_44)
.L_44:
        /*02c4*/ 	.word	0x00000008
.L_45:


//--------------------- .nv.callgraph             --------------------------
	.section	.nv.callgraph,"",@"SHT_CUDA_CALLGRAPH"
	.align	4
	.sectionentsize	8
	.align		4
        /*0000*/ 	.word	0x00000000
	.align		4
        /*0004*/ 	.word	0xffffffff
	.align		4
        /*0008*/ 	.word	index@(_ZN7cutlass13device_kernelINS_4gemm6kernel13GemmUniversalIN4cute5tupleIJiiiiEEENS1_10collective13CollectiveMmaINS1_34MainloopSm90TmaGmmaWarpSpecializedILi2ENS5_IJNS4_1CILi1EEESB_SB_EEENS1_32KernelTmaWarpSpecializedPingpongEEENS5_IJNSA_ILi64EEENSA_ILi256EEESF_EEENS_10bfloat16_tENS5_IJlSB_lEEESI_SJ_NS4_8TiledMMAINS4_8MMA_AtomIJNS4_4SM904GMMA28MMA_64x256x16_F32BF16BF16_SSILNSN_5MajorE0ELSP_0ELNSN_7ScaleInE1ELSQ_1EEEEEENS4_6LayoutISC_NS5_IJNSA_ILi0EEESU_SU_EEEEENS5_IJNS4_10UnderscoreESX_SX_EEEEENS4_13SM90_TMA_LOADENS4_14ComposedLayoutINS4_7SwizzleILi3ELi4ELi3EEENS4_18smem_ptr_flag_bitsILi16EEENST_INS5_IJNSA_ILi8EEESF_EEENS5_IJSF_SB_EEEEEEEvNS4_8identityES10_S1A_vS1B_EENS_8epilogue10collective6detail29Sm90TmaWarpSpecializedAdapterINS1E_15DefaultEpilogueISI_SJ_SJ_NS1D_6thread17LinearCombinationISI_Li1EffLNS1I_9ScaleType4KindE0ELNS_15FloatRoundStyleE2ESI_EENS1_15EpilogueDefaultEEEEEvvEEEEvNT_6ParamsE)
	.align		4
        /*000c*/ 	.word	index@(__assertfail)
	.align		4
        /*0010*/ 	.word	0x00000000
	.align		4
        /*0014*/ 	.word	0xfffffffe
	.align		4
        /*0018*/ 	.word	0x00000000
	.align		4
        /*001c*/ 	.word	0xfffffffd
	.align		4
        /*0020*/ 	.word	0x00000000
	.align		4
        /*0024*/ 	.word	0xfffffffc


//--------------------- .nv.constant4             --------------------------
	.section	.nv.constant4,"a",@progbits
	.align	8
	.align		8
.nv.constant4:
        /*0000*/ 	.dword	__assertfail
	.align		8
        /*0008*/ 	.dword	__unnamed_1
	.align		8
        /*0010*/ 	.dword	_ZN40_INTERNAL_c80220d1_4_k_cu_9741e4df_289284cuda3std3__45__cpo5beginE
	.align		8
        /*0018*/ 	.dword	_ZN40_INTERNAL_c80220d1_4_k_cu_9741e4df_289284cuda3std3__45__cpo3endE
	.align		8
        /*0020*/ 	.dword	_ZN40_INTERNAL_c80220d1_4_k_cu_9741e4df_289284cuda3std3__45__cpo6cbeginE
	.align		8
        /*0028*/ 	.dword	_ZN40_INTERNAL_c80220d1_4_k_cu_9741e4df_289284cuda3std3__45__cpo4cendE
	.align		8
        /*0030*/ 	.dword	_ZN40_INTERNAL_c80220d1_4_k_cu_9741e4df_289284cuda3std3__442_GLOBAL__N__c80220d1_4_k_cu_9741e4df_289286ignoreE
	.align		8
        /*0038*/ 	.dword	_ZN40_INTERNAL_c80220d1_4_k_cu_9741e4df_289284cuda3std3__419piecewise_constructE
	.align		8
        /*0040*/ 	.dword	_ZN40_INTERNAL_c80220d1_4_k_cu_9741e4df_289284cuda3std3__48in_placeE
	.align		8
        /*0048*/ 	.dword	_ZN40_INTERNAL_c80220d1_4_k_cu_9741e4df_289284cuda3std6ranges3__45__cpo4swapE
	.align		8
        /*0050*/ 	.dword	_ZN40_INTERNAL_c80220d1_4_k_cu_9741e4df_289284cuda3std6ranges3__45__cpo9iter_moveE
	.align		8
        /*0058*/ 	.dword	_ZN40_INTERNAL_c80220d1_4_k_cu_9741e4df_289284cute7productE
	.align		8
        /*0060*/ 	.dword	_ZN40_INTERNAL_c80220d1_4_k_cu_9741e4df_289284cute1_E
	.align		8
        /*0068*/ 	.dword	$str$22
	.align		8
        /*0070*/ 	.dword	$str$23


//--------------------- .text._ZN7cutlass13device_kernelINS_4gemm6kernel13GemmUniversalIN4cute5tupleIJiiiiEEENS1_10collective13CollectiveMmaINS1_34MainloopSm90TmaGmmaWarpSpecializedILi2ENS5_IJNS4_1CILi1EEESB_SB_EEENS1_32KernelTmaWarpSpecializedPingpongEEENS5_IJNSA_ILi64EEENSA_ILi256EEESF_EEENS_10bfloat16_tENS5_IJlSB_lEEESI_SJ_NS4_8TiledMMAINS4_8MMA_AtomIJNS4_4SM904GMMA28MMA_64x256x16_F32BF16BF16_SSILNSN_5MajorE0ELSP_0ELNSN_7ScaleInE1ELSQ_1EEEEEENS4_6LayoutISC_NS5_IJNSA_ILi0EEESU_SU_EEEEENS5_IJNS4_10UnderscoreESX_SX_EEEEENS4_13SM90_TMA_LOADENS4_14ComposedLayoutINS4_7SwizzleILi3ELi4ELi3EEENS4_18smem_ptr_flag_bitsILi16EEENST_INS5_IJNSA_ILi8EEESF_EEENS5_IJSF_SB_EEEEEEEvNS4_8identityES10_S1A_vS1B_EENS_8epilogue10collective6detail29Sm90TmaWarpSpecializedAdapterINS1E_15DefaultEpilogueISI_SJ_SJ_NS1D_6thread17LinearCombinationISI_Li1EffLNS1I_9ScaleType4KindE0ELNS_15FloatRoundStyleE2ESI_EENS1_15EpilogueDefaultEEEEEvvEEEEvNT_6ParamsE --------------------------
	.section	.text._ZN7cutlass13device_kernelINS_4gemm6kernel13GemmUniversalIN4cute5tupleIJiiiiEEENS1_10collective13CollectiveMmaINS1_34MainloopSm90TmaGmmaWarpSpecializedILi2ENS5_IJNS4_1CILi1EEESB_SB_EEENS1_32KernelTmaWarpSpecializedPingpongEEENS5_IJNSA_ILi64EEENSA_ILi256EEESF_EEENS_10bfloat16_tENS5_IJlSB_lEEESI_SJ_NS4_8TiledMMAINS4_8MMA_AtomIJNS4_4SM904GMMA28MMA_64x256x16_F32BF16BF16_SSILNSN_5MajorE0ELSP_0ELNSN_7ScaleInE1ELSQ_1EEEEEENS4_6LayoutISC_NS5_IJNSA_ILi0EEESU_SU_EEEEENS5_IJNS4_10UnderscoreESX_SX_EEEEENS4_13SM90_TMA_LOADENS4_14ComposedLayoutINS4_7SwizzleILi3ELi4ELi3EEENS4_18smem_ptr_flag_bitsILi16EEENST_INS5_IJNSA_ILi8EEESF_EEENS5_IJSF_SB_EEEEEEEvNS4_8identityES10_S1A_vS1B_EENS_8epilogue10collective6detail29Sm90TmaWarpSpecializedAdapterINS1E_15DefaultEpilogueISI_SJ_SJ_NS1D_6thread17LinearCombinationISI_Li1EffLNS1I_9ScaleType4KindE0ELNS_15FloatRoundStyleE2ESI_EENS1_15EpilogueDefaultEEEEEvvEEEEvNT_6ParamsE,"ax",@progbits
	.align	128
.text._ZN7cutlass13device_kernelINS_4gemm6kernel13GemmUniversalIN4cute5tupleIJiiiiEEENS1_10collective13CollectiveMmaINS1_34MainloopSm90TmaGmmaWarpSpecializedILi2ENS5_IJNS4_1CILi1EEESB_SB_EEENS1_32KernelTmaWarpSpecializedPingpongEEENS5_IJNSA_ILi64EEENSA_ILi256EEESF_EEENS_10bfloat16_tENS5_IJlSB_lEEESI_SJ_NS4_8TiledMMAINS4_8MMA_AtomIJNS4_4SM904GMMA28MMA_64x256x16_F32BF16BF16_SSILNSN_5MajorE0ELSP_0ELNSN_7ScaleInE1ELSQ_1EEEEEENS4_6LayoutISC_NS5_IJNSA_ILi0EEESU_SU_EEEEENS5_IJNS4_10UnderscoreESX_SX_EEEEENS4_13SM90_TMA_LOADENS4_14ComposedLayoutINS4_7SwizzleILi3ELi4ELi3EEENS4_18smem_ptr_flag_bitsILi16EEENST_INS5_IJNSA_ILi8EEESF_EEENS5_IJSF_SB_EEEEEEEvNS4_8identityES10_S1A_vS1B_EENS_8epilogue10collective6detail29Sm90TmaWarpSpecializedAdapterINS1E_15DefaultEpilogueISI_SJ_SJ_NS1D_6thread17LinearCombinationISI_Li1EffLNS1I_9ScaleType4KindE0ELNS_15FloatRoundStyleE2ESI_EENS1_15EpilogueDefaultEEEEEvvEEEEvNT_6ParamsE:
        .type           _ZN7cutlass13device_kernelINS_4gemm6kernel13GemmUniversalIN4cute5tupleIJiiiiEEENS1_10collective13CollectiveMmaINS1_34MainloopSm90TmaGmmaWarpSpecializedILi2ENS5_IJNS4_1CILi1EEESB_SB_EEENS1_32KernelTmaWarpSpecializedPingpongEEENS5_IJNSA_ILi64EEENSA_ILi256EEESF_EEENS_10bfloat16_tENS5_IJlSB_lEEESI_SJ_NS4_8TiledMMAINS4_8MMA_AtomIJNS4_4SM904GMMA28MMA_64x256x16_F32BF16BF16_SSILNSN_5MajorE0ELSP_0ELNSN_7ScaleInE1ELSQ_1EEEEEENS4_6LayoutISC_NS5_IJNSA_ILi0EEESU_SU_EEEEENS5_IJNS4_10UnderscoreESX_SX_EEEEENS4_13SM90_TMA_LOADENS4_14ComposedLayoutINS4_7SwizzleILi3ELi4ELi3EEENS4_18smem_ptr_flag_bitsILi16EEENST_INS5_IJNSA_ILi8EEESF_EEENS5_IJSF_SB_EEEEEEEvNS4_8identityES10_S1A_vS1B_EENS_8epilogue10collective6detail29Sm90TmaWarpSpecializedAdapterINS1E_15DefaultEpilogueISI_SJ_SJ_NS1D_6thread17LinearCombinationISI_Li1EffLNS1I_9ScaleType4KindE0ELNS_15FloatRoundStyleE2ESI_EENS1_15EpilogueDefaultEEEEEvvEEEEvNT_6ParamsE,@function
        .size           _ZN7cutlass13device_kernelINS_4gemm6kernel13GemmUniversalIN4cute5tupleIJiiiiEEENS1_10collective13CollectiveMmaINS1_34MainloopSm90TmaGmmaWarpSpecializedILi2ENS5_IJNS4_1CILi1EEESB_SB_EEENS1_32KernelTmaWarpSpecializedPingpongEEENS5_IJNSA_ILi64EEENSA_ILi256EEESF_EEENS_10bfloat16_tENS5_IJlSB_lEEESI_SJ_NS4_8TiledMMAINS4_8MMA_AtomIJNS4_4SM904GMMA28MMA_64x256x16_F32BF16BF16_SSILNSN_5MajorE0ELSP_0ELNSN_7ScaleInE1ELSQ_1EEEEEENS4_6LayoutISC_NS5_IJNSA_ILi0EEESU_SU_EEEEENS5_IJNS4_10UnderscoreESX_SX_EEEEENS4_13SM90_TMA_LOADENS4_14ComposedLayoutINS4_7SwizzleILi3ELi4ELi3EEENS4_18smem_ptr_flag_bitsILi16EEENST_INS5_IJNSA_ILi8EEESF_EEENS5_IJSF_SB_EEEEEEEvNS4_8identityES10_S1A_vS1B_EENS_8epilogue10collective6detail29Sm90TmaWarpSpecializedAdapterINS1E_15DefaultEpilogueISI_SJ_SJ_NS1D_6thread17LinearCombinationISI_Li1EffLNS1I_9ScaleType4KindE0ELNS_15FloatRoundStyleE2ESI_EENS1_15EpilogueDefaultEEEEEvvEEEEvNT_6ParamsE,(.L_x_320 - _ZN7cutlass13device_kernelINS_4gemm6kernel13GemmUniversalIN4cute5tupleIJiiiiEEENS1_10collective13CollectiveMmaINS1_34MainloopSm90TmaGmmaWarpSpecializedILi2ENS5_IJNS4_1CILi1EEESB_SB_EEENS1_32KernelTmaWarpSpecializedPingpongEEENS5_IJNSA_ILi64EEENSA_ILi256EEESF_EEENS_10bfloat16_tENS5_IJlSB_lEEESI_SJ_NS4_8TiledMMAINS4_8MMA_AtomIJNS4_4SM904GMMA28MMA_64x256x16_F32BF16BF16_SSILNSN_5MajorE0ELSP_0ELNSN_7ScaleInE1ELSQ_1EEEEEENS4_6LayoutISC_NS5_IJNSA_ILi0EEESU_SU_EEEEENS5_IJNS4_10UnderscoreESX_SX_EEEEENS4_13SM90_TMA_LOADENS4_14ComposedLayoutINS4_7SwizzleILi3ELi4ELi3EEENS4_18smem_ptr_flag_bitsILi16EEENST_INS5_IJNSA_ILi8EEESF_EEENS5_IJSF_SB_EEEEEEEvNS4_8identityES10_S1A_vS1B_EENS_8epilogue10collective6detail29Sm90TmaWarpSpecializedAdapterINS1E_15DefaultEpilogueISI_SJ_SJ_NS1D_6thread17LinearCombinationISI_Li1EffLNS1I_9ScaleType4KindE0ELNS_15FloatRoundStyleE2ESI_EENS1_15EpilogueDefaultEEEEEvvEEEEvNT_6ParamsE)
        .other          _ZN7cutlass13device_kernelINS_4gemm6kernel13GemmUniversalIN4cute5tupleIJiiiiEEENS1_10collective13CollectiveMmaINS1_34MainloopSm90TmaGmmaWarpSpecializedILi2ENS5_IJNS4_1CILi1EEESB_SB_EEENS1_32KernelTmaWarpSpecializedPingpongEEENS5_IJNSA_ILi64EEENSA_ILi256EEESF_EEENS_10bfloat16_tENS5_IJlSB_lEEESI_SJ_NS4_8TiledMMAINS4_8MMA_AtomIJNS4_4SM904GMMA28MMA_64x256x16_F32BF16BF16_SSILNSN_5MajorE0ELSP_0ELNSN_7ScaleInE1ELSQ_1EEEEEENS4_6LayoutISC_NS5_IJNSA_ILi0EEESU_SU_EEEEENS5_IJNS4_10UnderscoreESX_SX_EEEEENS4_13SM90_TMA_LOADENS4_14ComposedLayoutINS4_7SwizzleILi3ELi4ELi3EEENS4_18smem_ptr_flag_bitsILi16EEENST_INS5_IJNSA_ILi8EEESF_EEENS5_IJSF_SB_EEEEEEEvNS4_8identityES10_S1A_vS1B_EENS_8epilogue10collective6detail29Sm90TmaWarpSpecializedAdapterINS1E_15DefaultEpilogueISI_SJ_SJ_NS1D_6thread17LinearCombinationISI_Li1EffLNS1I_9ScaleType4KindE0ELNS_15FloatRoundStyleE2ESI_EENS1_15EpilogueDefaultEEEEEvvEEEEvNT_6ParamsE,@"STO_CUDA_ENTRY STV_DEFAULT"
_ZN7cutlass13device_kernelINS_4gemm6kernel13GemmUniversalIN4cute5tupleIJiiiiEEENS1_10collective13CollectiveMmaINS1_34MainloopSm90TmaGmmaWarpSpecializedILi2ENS5_IJNS4_1CILi1EEESB_SB_EEENS1_32KernelTmaWarpSpecializedPingpongEEENS5_IJNSA_ILi64EEENSA_ILi256EEESF_EEENS_10bfloat16_tENS5_IJlSB_lEEESI_SJ_NS4_8TiledMMAINS4_8MMA_AtomIJNS4_4SM904GMMA28MMA_64x256x16_F32BF16BF16_SSILNSN_5MajorE0ELSP_0ELNSN_7ScaleInE1ELSQ_1EEEEEENS4_6LayoutISC_NS5_IJNSA_ILi0EEESU_SU_EEEEENS5_IJNS4_10UnderscoreESX_SX_EEEEENS4_13SM90_TMA_LOADENS4_14ComposedLayoutINS4_7SwizzleILi3ELi4ELi3EEENS4_18smem_ptr_flag_bitsILi16EEENST_INS5_IJNSA_ILi8EEESF_EEENS5_IJSF_SB_EEEEEEEvNS4_8identityES10_S1A_vS1B_EENS_8epilogue10collective6detail29Sm90TmaWarpSpecializedAdapterINS1E_15DefaultEpilogueISI_SJ_SJ_NS1D_6thread17LinearCombinationISI_Li1EffLNS1I_9ScaleType4KindE0ELNS_15FloatRoundStyleE2ESI_EENS1_15EpilogueDefaultEEEEEvvEEEEvNT_6ParamsE:
[----:B------:R-:W0:Y:S01]  /*0000*/  LDC R1, c[0x0][0x28] ;  /* 0x00000a00ff017b82 */ /* 0x000e220000000800 */
[----:B------:R-:W1:Y:S01]  /*0010*/  S2R R4, SR_TID.X ;  /* 0x0000000000047919 */ /* 0x000e620000002100 */
[----:B------:R-:W-:Y:S01]  /*0020*/  ELECT P0, URZ, PT ;  /* 0x00000000003f782f */ /* 0x000fe20003800000 */
[----:B------:R-:W-:Y:S01]  /*0030*/  BSSY B0, `(.L_x_0) ;  /* 0x0000014000007945 */ /* 0x000fe20003800000 */
[----:B-1----:R-:W-:-:S05]  /*0040*/  SHF.R.U32.HI R0, RZ, 0x5, R4 ;  /* 0x00000005ff007819 */ /* 0x002fca0000011604 */
[----:B------:R-:W1:Y:S02]  /*0050*/  SHFL.IDX PT, R2, R0, RZ, 0x1f ;  /* 0x00001fff00027589 */ /* 0x000e6400000e0000 */
[----:B-1----:R-:W-:Y:S02]  /*0060*/  R2UR UR8, R2 ;  /* 0x00000000020872ca */ /* 0x002fe400000e0000 */
[----:B------:R-:W-:-:S05]  /*0070*/  SHF.R.U32.HI R2, RZ, 0x7, R4 ;  /* 0x00000007ff027819 */ /* 0x000fca0000011604 */
[----:B------:R1:W2:Y:S06]  /*0080*/  SHFL.IDX PT, R3, R2, RZ, 0x1f ;  /* 0x00001fff02037589 */ /* 0x0002ac00000e0000 */
[----:B------:R-:W-:Y:S02]  /*0090*/  USHF.R.S32.HI UR4, URZ, 0x1f, UR8 ;  /* 0x0000001f3f047899 */ /* 0x000fe40008011408 */
[----:B------:R-:W-:Y:S02]  /*00a0*/  ISETP.NE.OR P0, PT, RZ, UR8, !P0 ;  /* 0x00000008ff007c0c */ /* 0x000fe4000c705670 */
[----:B------:R-:W-:-:S04]  /*00b0*/  ULEA.HI UR4, UR4, UR8, URZ, 0x2 ;  /* 0x0000000804047291 */ /* 0x000fc8000f8f103f */
[----:B------:R-:W-:-:S04]  /*00c0*/  ULOP3.LUT UR4, UR4, 0xfffffffc, URZ, 0xc0, !UPT ;  /* 0xfffffffc04047892 */ /* 0x000fc8000f8ec03f */
[----:B------:R-:W-:-:S03]  /*00d0*/  UIADD3 UR8, UR8, -UR4, URZ ;  /* 0x8000000408087290 */ /* 0x000fc6000fffe03f */
[----:B01----:R-:W-:Y:S09]  /*00e0*/  @P0 BRA `(.L_x_1) ;  /* 0x0000000000200947 */ /* 0x003ff20003800000 */
[----:B------:R-:W-:Y:S02]  /*00f0*/  ULDC.64 UR4, c[0x0][0x198] ;  /* 0x0000660000047ab9 */ /* 0x000fe40000000a00 */
[----:B------:R-:W-:Y:S02]  /*0100*/  UIADD3 UR6, UP0, UR4, 0xf0, URZ ;  /* 0x000000f004067890 */ /* 0x000fe4000ff1e03f */
[----:B------:R-:W-:Y:S02]  /*0110*/  UIADD3 UR4, UP1, UR4, 0x1f0, URZ ;  /* 0x000001f004047890 */ /* 0x000fe4000ff3e03f */
[----:B------:R-:W-:Y:S02]  /*0120*/  UIADD3.X UR7, URZ, UR5, URZ, UP0, !UPT ;  /* 0x000000053f077290 */ /* 0x000fe400087fe43f */
[----:B------:R-:W-:-:S07]  /*0130*/  UIADD3.X UR5, URZ, UR5, URZ, UP1, !UPT ;  /* 0x000000053f057290 */ /* 0x000fce0008ffe43f */
[----:B------:R0:W-:Y:S02]  /*0140*/  UTMACCTL.PF [UR6] ;  /* 0x00000000060079b9 */ /* 0x0001e40008040000 */
[----:B------:R0:W-:Y:S02]  /*0150*/  UTMACCTL.PF [UR4] ;  /* 0x00000000040079b9 */ /* 0x0001e40008040000 */
[----:B0-----:R-:W-:Y:S01]  /*0160*/  NOP ;  /* 0x0000000000007918 */ /* 0x001fe20000000000 */
.L_x_1:
[----:B------:R-:W-:Y:S05]  /*0170*/  BSYNC B0 ;  /* 0x0000000000007941 */ /* 0x000fea0003800000 */
.L_x_0:
[----:B------:R-:W0:Y:S01]  /*0180*/  SHFL.IDX PT, R5, R0, RZ, 0x1f ;  /* 0x00001fff00057589 */ /* 0x000e2200000e0000 */
[----:B--2---:R-:W-:Y:S01]  /*0190*/  R2UR UR15, R3 ;  /* 0x00000000030f72ca */ /* 0x004fe200000e0000 */
[----:B------:R-:W-:-:S04]  /*01a0*/  UISETP.NE.AND UP0, UPT, UR8, 0x3, UPT ;  /* 0x000000030800788c */ /* 0x000fc8000bf05270 */
[----:B------:R-:W-:-:S08]  /*01b0*/  UISETP.EQ.OR UP0, UPT, UR8, URZ, !UP0 ;  /* 0x0000003f0800728c */ /* 0x000fd0000c702670 */
[----:B------:R-:W-:Y:S02]  /*01c0*/  UIADD3 UR18, UR15, -0x1, URZ ;  /* 0xffffffff0f127890 */ /* 0x000fe4000fffe03f */
[----:B------:R-:W-:Y:S02]  /*01d0*/  UISETP.EQ.AND UP0, UPT, UR15, URZ, UP0 ;  /* 0x0000003f0f00728c */ /* 0x000fe40008702270 */
[----:B------:R-:W-:Y:S02]  /*01e0*/  UISETP.GE.U32.AND UP1, UPT, UR18, 0x2, UPT ;  /* 0x000000021200788c */ /* 0x000fe4000bf26070 */
[----:B------:R-:W-:Y:S01]  /*01f0*/  USEL UR40, URZ, 0x1, !UP0 ;  /* 0x000000013f287887 */ /* 0x000fe2000c000000 */
[----:B0-----:R-:W-:-:S03]  /*0200*/  ISETP.NE.AND P0, PT, R5, RZ, PT ;  /* 0x000000ff0500720c */ /* 0x001fc60003f05270 */
[----:B------:R-:W-:-:S10]  /*0210*/  USEL UR40, UR40, 0x2, UP1 ;  /* 0x0000000228287887 */ /* 0x000fd40008800000 */
[----:B------:R-:W-:Y:S05]  /*0220*/  @P0 BRA `(.L_x_2) ;  /* 0x0000000000480947 */ /* 0x000fea0003800000 */
[----:B------:R-:W0:Y:S01]  /*0230*/  S2UR UR9, SR_CgaCtaId ;  /* 0x00000000000979c3 */ /* 0x000e220000008800 */
[----:B------:R-:W-:Y:S01]  /*0240*/  UMOV UR4, 0x400 ;  /* 0x0000040000047882 */ /* 0x000fe20000000000 */
[----:B------:R-:W-:Y:S01]  /*0250*/  UMOV UR5, 0x1 ;  /* 0x0000000100057882 */ /* 0x000fe20000000000 */
[----:B------:R-:W-:Y:S01]  /*0260*/  UMOV UR6, 0x80 ;  /* 0x0000008000067882 */ /* 0x000fe20000000000 */
[----:B------:R-:W-:Y:S01]  /*0270*/  ELECT P0, URZ, PT ;  /* 0x00000000003f782f */ /* 0x000fe20003800000 */
[----:B------:R-:W-:-:S04]  /*0280*/  UIADD3 UR6, -UR6, 0x100000, URZ ;  /* 0x0010000006067890 */ /* 0x000fc8000fffe13f */
[----:B------:R-:W-:Y:S02]  /*0290*/  USHF.L.U32 UR7, UR6, 0xb, URZ ;  /* 0x0000000b06077899 */ /* 0x000fe4000800063f */
[----:B------:R-:W-:Y:S02]  /*02a0*/  USHF.L.U32 UR6, UR6, 0x1, URZ ;  /* 0x0000000106067899 */ /* 0x000fe4000800063f */
[----:B0-----:R-:W-:Y:S02]  /*02b0*/  ULEA UR9, UR9, UR4, 0x18 ;  /* 0x0000000409097291 */ /* 0x001fe4000f8ec03f */
[----:B------:R-:W-:-:S04]  /*02c0*/  UIADD3 UR4, -UR5, 0x100000, URZ ;  /* 0x0010000005047890 */ /* 0x000fc8000fffe13f */
[----:B------:R-:W-:Y:S02]  /*02d0*/  USHF.L.U32 UR5, UR4, 0xb, URZ ;  /* 0x0000000b04057899 */ /* 0x000fe4000800063f */
[----:B------:R-:W-:Y:S01]  /*02e0*/  USHF.L.U32 UR4, UR4, 0x1, URZ ;  /* 0x0000000104047899 */ /* 0x000fe2000800063f */
[----:B------:R-:W0:Y:S11]  /*02f0*/  FENCE.VIEW.ASYNC.S ;  /* 0x00000000000073c6 */ /* 0x000e360000000000 */
[----:B0-----:R0:W1:Y:S01]  /*0300*/  SYNCS.EXCH.64 URZ, [UR9], UR4 ;  /* 0x00000004093f75b2 */ /* 0x0010620008000100 */
[----:B------:R0:W2:Y:S01]  /*0310*/  SYNCS.EXCH.64 URZ, [UR9+0x10], UR6 ;  /* 0x00001006093f75b2 */ /* 0x0000a20008000100 */
[----:B------:R0:W3:Y:S01]  /*0320*/  SYNCS.EXCH.64 URZ, [UR9+0x8], UR4 ;  /* 0x00000804093f75b2 */ /* 0x0000e20008000100 */
[----:B------:R0:W4:Y:S01]  /*0330*/  SYNCS.EXCH.64 URZ, [UR9+0x18], UR6 ;  /* 0x00001806093f75b2 */ /* 0x0001220008000100 */
[----:B------:R-:W-:Y:S01]  /*0340*/  NOP ;  /* 0x0000000000007918 */ /* 0x000fe20000000000 */
.L_x_2:
[----:B------:R-:W5:Y:S01]  /*0350*/  SHFL.IDX PT, R5, R0, RZ, 0x1f ;  /* 0x00001fff00057589 */ /* 0x000f6200000e0000 */
[----:B------:R-:W-:Y:S01]  /*0360*/  ELECT P0, URZ, PT ;  /* 0x00000000003f782f */ /* 0x000fe20003800000 */
[----:B------:R-:W-:Y:S01]  /*0370*/  NOP ;  /* 0x0000000000007918 */ /* 0x000fe20000000000 */
[----:B------:R-:W-:Y:S01]  /*0380*/  ELECT P1, URZ, PT ;  /* 0x00000000003f782f */ /* 0x000fe20003820000 */
[----:B------:R-:W1:Y:S01]  /*0390*/  SHFL.IDX PT, R3, R0, RZ, 0x1f ;  /* 0x00001fff00037589 */ /* 0x000e6200000e0000 */
[----:B0-----:R-:W-:Y:S01]  /*03a0*/  UMOV UR4, 0x20 ;  /* 0x0000002000047882 */ /* 0x001fe20000000000 */
[----:B------:R-:W-:Y:S01]  /*03b0*/  UMOV UR12, 0x80 ;  /* 0x00000080000c7882 */ /* 0x000fe20000000000 */
[----:B------:R-:W-:Y:S01]  /*03c0*/  NOP ;  /* 0x0000000000007918 */ /* 0x000fe20000000000 */
[----:B------:R0:W0:Y:S01]  /*03d0*/  SHFL.IDX PT, R0, R2, RZ, 0x1f ;  /* 0x00001fff02007589 */ /* 0x00002200000e0000 */
[----:B------:R-:W-:Y:S01]  /*03e0*/  ULDC.64 UR38, c[0x0][0x208] ;  /* 0x0000820000267ab9 */ /* 0x000fe20000000a00 */
[----:B-----5:R-:W-:-:S02]  /*03f0*/  ISETP.NE.OR P0, PT, R5, RZ, !P0 ;  /* 0x000000ff0500720c */ /* 0x020fc40004705670 */
[----:B-1----:R-:W-:Y:S02]  /*0400*/  ISETP.NE.OR P1, PT, R3, RZ, !P1 ;  /* 0x000000ff0300720c */ /* 0x002fe40004f25670 */
[----:B------:R-:W-:-:S04]  /*0410*/  SHF.R.S32.HI R3, RZ, 0x1f, R4 ;  /* 0x0000001fff037819 */ /* 0x000fc80000011404 */
[----:B------:R-:W-:-:S05]  /*0420*/  LEA.HI R3, R3, R4, RZ, 0x7 ;  /* 0x0000000403037211 */ /* 0x000fca00078f38ff */
[----:B------:R-:W-:Y:S01]  /*0430*/  VOTEU.ALL UP0, P0 ;  /* 0x00000000003f7886 */ /* 0x000fe20000000000 */
[----:B------:R-:W-:Y:S01]  /*0440*/  LOP3.LUT R3, R3, 0xffffff80, RZ, 0xc0, !PT ;  /* 0xffffff8003037812 */ /* 0x000fe200078ec0ff */
[----:B------:R-:W-:-:S03]  /*0450*/  VOTEU.ALL UP1, P1 ;  /* 0x00000000003f7886 */ /* 0x000fc60000820000 */
[----:B------:R-:W1:Y:S01]  /*0460*/  @!UP0 S2UR UR7, SR_CgaCtaId ;  /* 0x00000000000789c3 */ /* 0x000e620000008800 */
[----:B------:R-:W-:Y:S01]  /*0470*/  @!UP0 UMOV UR6, 0x400 ;  /* 0x0000040000068882 */ /* 0x000fe20000000000 */
[----:B------:R-:W-:-:S04]  /*0480*/  @!UP0 UIADD3 UR4, -UR4, 0x100000, URZ ;  /* 0x0010000004048890 */ /* 0x000fc8000fffe13f */
[----:B------:R-:W-:Y:S02]  /*0490*/  @!UP0 USHF.L.U32 UR5, UR4, 0xb, URZ ;  /* 0x0000000b04058899 */ /* 0x000fe4000800063f */
[----:B------:R-:W-:Y:S01]  /*04a0*/  @!UP0 USHF.L.U32 UR4, UR4, 0x1, URZ ;  /* 0x0000000104048899 */ /* 0x000fe2000800063f */
[----:B------:R-:W-:Y:S01]  /*04b0*/  IMAD.IADD R3, R4, 0x1, -R3 ;  /* 0x0000000104037824 */ /* 0x000fe200078e0a03 */
[----:B------:R-:W-:Y:S01]  /*04c0*/  @!UP1 UMOV UR10, 0x400 ;  /* 0x00000400000a9882 */ /* 0x000fe20000000000 */
[----:B------:R-:W-:Y:S01]  /*04d0*/  VOTEU.ALL UP2, P1 ;  /* 0x00000000003f7886 */ /* 0x000fe20000840000 */
[----:B------:R-:W-:Y:S01]  /*04e0*/  VOTEU.ALL UP3, P1 ;  /* 0x00000000003f7886 */ /* 0x000fe20000860000 */
[----:B------:R-:W-:Y:S01]  /*04f0*/  VOTEU.ALL UP4, P1 ;  /* 0x00000000003f7886 */ /* 0x000fe20000880000 */
[----:B------:R-:W5:Y:S01]  /*0500*/  @!UP1 S2UR UR11, SR_CgaCtaId ;  /* 0x00000000000b99c3 */ /* 0x000f620000008800 */
[----:B------:R-:W-:Y:S01]  /*0510*/  VOTEU.ALL UP5, P1 ;  /* 0x00000000003f7886 */ /* 0x000fe200008a0000 */
[----:B------:R-:W-:Y:S01]  /*0520*/  ISETP.NE.AND P1, PT, RZ, UR15, PT ;  /* 0x0000000fff007c0c */ /* 0x000fe2000bf25270 */
[----:B-1----:R-:W-:-:S02]  /*0530*/  @!UP0 ULEA UR9, UR7, UR6, 0x18 ;  /* 0x0000000607098291 */ /* 0x002fc4000f8ec03f */
[----:B------:R-:W-:-:S04]  /*0540*/  @!UP1 UIADD3 UR6, -UR12, 0x100000, URZ ;  /* 0x001000000c069890 */ /* 0x000fc8000fffe13f */
[----:B------:R-:W-:Y:S02]  /*0550*/  @!UP1 USHF.L.U32 UR7, UR6, 0xb, URZ ;  /* 0x0000000b06079899 */ /* 0x000fe4000800063f */
[----:B------:R-:W-:Y:S01]  /*0560*/  @!UP1 USHF.L.U32 UR6, UR6, 0x1, URZ ;  /* 0x0000000106069899 */ /* 0x000fe2000800063f */
[----:B------:R-:W-:Y:S01]  /*0570*/  VOTEU.ALL UP0, P0 ;  /* 0x00000000003f7886 */ /* 0x000fe20000000000 */
[----:B-----5:R-:W-:Y:S01]  /*0580*/  @!UP1 ULEA UR10, UR11, UR10, 0x18 ;  /* 0x0000000a0b0a9291 */ /* 0x020fe2000f8ec03f */
[----:B------:R-:W-:Y:S01]  /*0590*/  VOTEU.ALL UP1, P0 ;  /* 0x00000000003f7886 */ /* 0x000fe20000020000 */
[----:B------:R-:W1:Y:S02]  /*05a0*/  FENCE.VIEW.ASYNC.S ;  /* 0x00000000000073c6 */ /* 0x000e640000000000 */
[----:B-1----:R-:W2:Y:S02]  /*05b0*/  @!UP0 SYNCS.EXCH.64 URZ, [UR9+0x50], UR4 ;  /* 0x00005004093f85b2 */ /* 0x002ea40008000100 */
[----:B------:R1:W2:Y:S01]  /*05c0*/  @!UP1 SYNCS.EXCH.64 URZ, [UR9+0x58], UR4 ;  /* 0x00005804093f95b2 */ /* 0x0002a20008000100 */
[----:B------:R-:W-:Y:S01]  /*05d0*/  NOP ;  /* 0x0000000000007918 */ /* 0x000fe20000000000 */
[----:B-1----:R-:W-:-:S02]  /*05e0*/  ULDC.64 UR4, c[0x0][0x598] ;  /* 0x0001660000047ab9 */ /* 0x002fc40000000a00 */
[----:B------:R-:W-:Y:S02]  /*05f0*/  ISETP.NE.U32.AND P0, PT, RZ, UR4, PT ;  /* 0x00000004ff007c0c */ /* 0x000fe4000bf05070 */
[----:B------:R1:W2:Y:S02]  /*0600*/  @!UP2 SYNCS.EXCH.64 URZ, [UR10+0x30], UR6 ;  /* 0x000030060a3fa5b2 */ /* 0x0002a40008000100 */
[----:B------:R-:W-:Y:S01]  /*0610*/  ISETP.NE.AND.EX P0, PT, RZ, UR5, PT, P0 ;  /* 0x00000005ff007c0c */ /* 0x000fe2000bf05300 */
[----:B------:R1:W2:Y:S01]  /*0620*/  @!UP3 SYNCS.EXCH.64 URZ, [UR10+0x38], UR6 ;  /* 0x000038060a3fb5b2 */ /* 0x0002a20008000100 */
[----:B------:R1:W2:Y:S01]  /*0630*/  @!UP4 SYNCS.EXCH.64 URZ, [UR10+0x40], UR6 ;  /* 0x000040060a3fc5b2 */ /* 0x0002a20008000100 */
[----:B------:R1:W2:Y:S01]  /*0640*/  @!UP5 SYNCS.EXCH.64 URZ, [UR10+0x48], UR6 ;  /* 0x000048060a3fd5b2 */ /* 0x0002a20008000100 */
[----:B------:R-:W-:Y:S01]  /*0650*/  NOP ;  /* 0x0000000000007918 */ /* 0x000fe20000000000 */
[----:B--234-:R-:W-:Y:S08]  /*0660*/  BAR.SYNC.DEFER_BLOCKING 0x0 ;  /* 0x0000000000007b1d */ /* 0x01cff00000010000 */
[----:B01----:R-:W-:Y:S05]  /*0670*/  @!P0 BRA `(.L_x_3) ;  /* 0x00000000001c8947 */ /* 0x003fea0003800000 */
[----:B------:R-:W0:Y:S02]  /*0680*/  LDC.64 R6, c[0x0][0x598] ;  /* 0x00016600ff067b82 */ /* 0x000e240000000a00 */
[----:B0-----:R-:W2:Y:S02]  /*0690*/  LDG.E.64 R6, desc[UR38][R6.64] ;  /* 0x0000002606067981 */ /* 0x001ea4000c1e1b00 */
[----:B--2---:R-:W-:-:S04]  /*06a0*/  ISETP.NE.U32.AND P0, PT, R6, RZ, PT ;  /* 0x000000ff0600720c */ /* 0x004fc80003f05070 */
[----:B------:R-:W-:-:S13]  /*06b0*/  ISETP.NE.AND.EX P0, PT, R7, RZ, PT, P0 ;  /* 0x000000ff0700720c */ /* 0x000fda0003f05300 */
[----:B------:R-:W-:Y:S05]  /*06c0*/  @!P0 BRA `(.L_x_3) ;  /* 0x0000000000088947 */ /* 0x000fea0003800000 */
[----:B------:R1:W5:Y:S01]  /*06d0*/  LD.E R23, desc[UR38][R6.64] ;  /* 0x0000002606177980 */ /* 0x000362000c101900 */
[----:B------:R-:W-:Y:S05]  /*06e0*/  BRA `(.L_x_4) ;  /* 0x0000000000247947 */ /* 0x000fea0003800000 */
.L_x_3:
[----:B------:R-:W-:Y:S02]  /*06f0*/  ULDC.64 UR4, c[0x0][0x588] ;  /* 0x0001620000047ab9 */ /* 0x000fe40000000a00 */
[----:B------:R-:W-:-:S04]  /*0700*/  ISETP.NE.U32.AND P0, PT, RZ, UR4, PT ;  /* 0x00000004ff007c0c */ /* 0x000fc8000bf05070 */
[----:B------:R-:W-:-:S13]  /*0710*/  ISETP.NE.AND.EX P0, PT, RZ, UR5, PT, P0 ;  /* 0x00000005ff007c0c */ /* 0x000fda000bf05300 */
[----:B------:R-:W-:Y:S05]  /*0720*/  @!P0 BRA `(.L_x_5) ;  /* 0x00000000000c8947 */ /* 0x000fea0003800000 */
[----:B------:R-:W0:Y:S02]  /*0730*/  LDC.64 R6, c[0x0][0x588] ;  /* 0x00016200ff067b82 */ /* 0x000e240000000a00 */
[----:B0-----:R0:W5:Y:S01]  /*0740*/  LDG.E R23, desc[UR38][R6.64] ;  /* 0x0000002606177981 */ /* 0x001162000c1e1900 */
[----:B------:R-:W-:Y:S05]  /*0750*/  BRA `(.L_x_4) ;  /* 0x0000000000087947 */ /* 0x000fea0003800000 */
.L_x_5:
[----:B------:R-:W-:Y:S02]  /*0760*/  ULDC UR4, c[0x0][0x580] ;  /* 0x0001600000047ab9 */ /* 0x000fe40000000800 */
[----:B------:R-:W-:-:S07]  /*0770*/  IMAD.U32 R23, RZ, RZ, UR4 ;  /* 0x00000004ff177e24 */ /* 0x000fce000f8e00ff */
.L_x_4:
[----:B------:R-:W-:Y:S02]  /*0780*/  ULDC.64 UR4, c[0x0][0x5a0] ;  /* 0x0001680000047ab9 */ /* 0x000fe40000000a00 */
[----:B------:R-:W-:-:S04]  /*0790*/  ISETP.NE.U32.AND P0, PT, RZ, UR4, PT ;  /* 0x00000004ff007c0c */ /* 0x000fc8000bf05070 */
[----:B------:R-:W-:-:S13]  /*07a0*/  ISETP.NE.AND.EX P0, PT, RZ, UR5, PT, P0 ;  /* 0x00000005ff007c0c */ /* 0x000fda000bf05300 */
[----:B------:R-:W-:Y:S05]  /*07b0*/  @!P0 BRA `(.L_x_6) ;  /* 0x00000000001c8947 */ /* 0x000fea0003800000 */
[----:B01----:R-:W0:Y:S02]  /*07c0*/  LDC.64 R6, c[0x0][0x5a0] ;  /* 0x00016800ff067b82 */ /* 0x003e240000000a00 */
[----:B0-----:R-:W2:Y:S02]  /*07d0*/  LDG.E.64 R6, desc[UR38][R6.64] ;  /* 0x0000002606067981 */ /* 0x001ea4000c1e1b00 */
[----:B--2---:R-:W-:-:S04]  /*07e0*/  ISETP.NE.U32.AND P0, PT, R6, RZ, PT ;  /* 0x000000ff0600720c */ /* 0x004fc80003f05070 */
[----:B------:R-:W-:-:S13]  /*07f0*/  ISETP.NE.AND.EX P0, PT, R7, RZ, PT, P0 ;  /* 0x000000ff0700720c */ /* 0x000fda0003f05300 */
[----:B------:R-:W-:Y:S05]  /*0800*/  @!P0 BRA `(.L_x_6) ;  /* 0x0000000000088947 */ /* 0x000fea0003800000 */
[----:B------:R3:W5:Y:S01]  /*0810*/  LD.E R22, desc[UR38][R6.64] ;  /* 0x0000002606167980 */ /* 0x000762000c101900 */
[----:B------:R-:W-:Y:S05]  /*0820*/  BRA `(.L_x_7) ;  /* 0x0000000000247947 */ /* 0x000fea0003800000 */
.L_x_6:
[----:B------:R-:W-:Y:S02]  /*0830*/  ULDC.64 UR4, c[0x0][0x590] ;  /* 0x0001640000047ab9 */ /* 0x000fe40000000a00 */
[----:B------:R-:W-:-:S04]  /*0840*/  ISETP.NE.U32.AND P0, PT, RZ, UR4, PT ;  /* 0x00000004ff007c0c */ /* 0x000fc8000bf05070 */
[----:B------:R-:W-:-:S13]  /*0850*/  ISETP.NE.AND.EX P0, PT, RZ, UR5, PT, P0 ;  /* 0x00000005ff007c0c */ /* 0x000fda000bf05300 */
[----:B------:R-:W-:Y:S05]  /*0860*/  @!P0 BRA `(.L_x_8) ;  /* 0x00000000000c8947 */ /* 0x000fea0003800000 */
[----:B01----:R-:W0:Y:S02]  /*0870*/  LDC.64 R6, c[0x0][0x590] ;  /* 0x00016400ff067b82 */ /* 0x003e240000000a00 */
[----:B0-----:R2:W5:Y:S01]  /*0880*/  LDG.E R22, desc[UR38][R6.64] ;  /* 0x0000002606167981 */ /* 0x001562000c1e1900 */
[----:B------:R-:W-:Y:S05]  /*0890*/  BRA `(.L_x_7) ;  /* 0x0000000000087947 */ /* 0x000fea0003800000 */
.L_x_8:
[----:B------:R-:W-:Y:S02]  /*08a0*/  ULDC UR4, c[0x0][0x584] ;  /* 0x0001610000047ab9 */ /* 0x000fe40000000800 */
[----:B------:R-:W-:-:S07]  /*08b0*/  IMAD.U32 R22, RZ, RZ, UR4 ;  /* 0x00000004ff167e24 */ /* 0x000fce000f8e00ff */
.L_x_7:
[----:B------:R-:W4:Y:S01]  /*08c0*/  S2UR UR10, SR_CTAID.Y ;  /* 0x00000000000a79c3 */ /* 0x000f220000002600 */
[----:B------:R-:W-:Y:S01]  /*08d0*/  ULDC UR5, c[0x0][0x65c] ;  /* 0x0001970000057ab9 */ /* 0x000fe20000000800 */
[----:B------:R-:W-:Y:S01]  /*08e0*/  UISETP.NE.AND UP0, UPT, UR15, 0x2, UPT ;  /* 0x000000020f00788c */ /* 0x000fe2000bf05270 */
[----:B------:R-:W-:Y:S01]  /*08f0*/  PRMT R5, RZ, 0x7610, R5 ;  /* 0x00007610ff057816 */ /* 0x000fe20000000005 */
[----:B------:R-:W-:Y:S01]  /*0900*/  UISETP.NE.AND UP2, UPT, UR5, 0x1, UPT ;  /* 0x000000010500788c */ /* 0x000fe2000bf45270 */
[----:B------:R-:W-:Y:S02]  /*0910*/  IMAD.MOV.U32 R18, RZ, RZ, -0x1 ;  /* 0xffffffffff127424 */ /* 0x000fe400078e00ff */
[----:B------:R-:W-:Y:S01]  /*0920*/  IMAD.MOV.U32 R19, RZ, RZ, -0x1 ;  /* 0xffffffffff137424 */ /* 0x000fe200078e00ff */
[----:B------:R-:W4:Y:S01]  /*0930*/  S2UR UR4, SR_CTAID.X ;  /* 0x00000000000479c3 */ /* 0x000f220000002500 */
[----:B------:R-:W-:-:S06]  /*0940*/  UP2UR UR48, UPR, URZ, 0x4 ;  /* 0x000000043f307883 */ /* 0x000fcc0008000000 */
[----:B------:R-:W-:Y:S01]  /*0950*/  @UP2 ULDC UR12, c[0x0][0x10] ;  /* 0x00000400000c2ab9 */ /* 0x000fe20000000800 */
[----:B------:R-:W-:Y:S01]  /*0960*/  @UP2 UMOV UR7, URZ ;  /* 0x0000003f00072c82 */ /* 0x000fe20008000000 */
[----:B------:R-:W-:Y:S01]  /*0970*/  @UP2 UMOV UR5, URZ ;  /* 0x0000003f00052c82 */ /* 0x000fe20008000000 */
[----:B0123--:R-:W0:Y:S01]  /*0980*/  LDC.64 R6, c[0x0][0x650] ;  /* 0x00019400ff067b82 */ /* 0x00fe220000000a00 */
[----:B----4-:R-:W-:Y:S02]  /*0990*/  @UP2 UMOV UR9, UR10 ;  /* 0x0000000a00092c82 */ /* 0x010fe40008000000 */
[----:B------:R-:W-:Y:S01]  /*09a0*/  @UP2 UMOV UR6, UR9 ;  /* 0x0000000900062c82 */ /* 0x000fe20008000000 */
[----:B------:R-:W-:Y:S01]  /*09b0*/  @!UP2 UMOV UR9, UR10 ;  /* 0x0000000a0009ac82 */ /* 0x000fe20008000000 */
[----:B------:R-:W-:-:S03]  /*09c0*/  @UP2 UIMAD.WIDE.U32 UR12, UR4, UR12, UR6 ;  /* 0x0000000c040c22a5 */ /* 0x000fc6000f8e0006 */
[----:B------:R-:W-:Y:S01]  /*09d0*/  @!UP2 ULDC UR6, c[0x0][0xc] ;  /* 0x000003000006aab9 */ /* 0x000fe20000000800 */
[----:B------:R-:W-:Y:S01]  /*09e0*/  @UP2 UIADD3 UR14, UR13, UR5, URZ ;  /* 0x000000050d0e2290 */ /* 0x000fe2000fffe03f */
[----:B------:R-:W-:Y:S02]  /*09f0*/  ULDC UR10, c[0x0][0xc] ;  /* 0x00000300000a7ab9 */ /* 0x000fe40000000800 */
[----:B------:R-:W-:Y:S01]  /*0a00*/  UMOV UR5, URZ ;  /* 0x0000003f00057c82 */ /* 0x000fe20008000000 */
[----:B------:R-:W-:Y:S01]  /*0a10*/  ULDC UR11, c[0x0][0x10] ;  /* 0x00000400000b7ab9 */ /* 0x000fe20000000800 */
[----:B------:R-:W-:Y:S02]  /*0a20*/  @!UP2 UIMAD.WIDE.U32 UR6, UR6, UR9, UR4 ;  /* 0x000000090606a2a5 */ /* 0x000fe4000f8e0004 */
[----:B------:R-:W-:Y:S01]  /*0a30*/  UIMAD.WIDE.U32 UR10, UR10, UR11, URZ ;  /* 0x0000000b0a0a72a5 */ /* 0x000fe2000f8e003f */
[----:B------:R-:W-:-:S03]  /*0a40*/  ULDC UR13, c[0x0][0x14] ;  /* 0x00000500000d7ab9 */ /* 0x000fc60000000800 */
[----:B------:R-:W-:Y:S02]  /*0a50*/  UIMAD.WIDE.U32 UR36, UR10, UR13, URZ ;  /* 0x0000000d0a2472a5 */ /* 0x000fe4000f8e003f */
[----:B------:R-:W-:Y:S01]  /*0a60*/  UIMAD UR41, UR11, UR13, URZ ;  /* 0x0000000d0b2972a4 */ /* 0x000fe2000f8e023f */
[----:B------:R-:W-:Y:S01]  /*0a70*/  @!UP2 UMOV UR12, UR6 ;  /* 0x00000006000cac82 */ /* 0x000fe20008000000 */
[----:B------:R-:W-:Y:S02]  /*0a80*/  @!UP2 UMOV UR14, UR7 ;  /* 0x00000007000eac82 */ /* 0x000fe40008000000 */
[----:B------:R-:W-:Y:S02]  /*0a90*/  UIADD3 UR41, UR37, UR41, URZ ;  /* 0x0000002925297290 */ /* 0x000fe4000fffe03f */
[----:B------:R-:W-:-:S04]  /*0aa0*/  UIADD3 UR6, UP1, UR12, UR36, URZ ;  /* 0x000000240c067290 */ /* 0x000fc8000ff3e03f */
[----:B------:R-:W-:Y:S02]  /*0ab0*/  UIADD3.X UR7, UR14, UR41, URZ, UP1, !UPT ;  /* 0x000000290e077290 */ /* 0x000fe40008ffe43f */
[----:B------:R-:W-:Y:S02]  /*0ac0*/  USEL UR6, UR6, UR12, !UP0 ;  /* 0x0000000c06067287 */ /* 0x000fe4000c000000 */
[----:B------:R-:W-:-:S04]  /*0ad0*/  USEL UR7, UR7, UR14, !UP0 ;  /* 0x0000000e07077287 */ /* 0x000fc8000c000000 */
[----:B0-----:R-:W-:Y:S01]  /*0ae0*/  ISETP.LE.U32.AND P0, PT, R6, UR6, PT ;  /* 0x0000000606007c0c */ /* 0x001fe2000bf03070 */
[----:B------:R-:W-:Y:S02]  /*0af0*/  IMAD.U32 R16, RZ, RZ, UR6 ;  /* 0x00000006ff107e24 */ /* 0x000fe4000f8e00ff */
[----:B------:R-:W-:Y:S02]  /*0b00*/  IMAD.U32 R2, RZ, RZ, UR7 ;  /* 0x00000007ff027e24 */ /* 0x000fe4000f8e00ff */
[----:B------:R-:W-:-:S03]  /*0b10*/  IMAD.U32 R17, RZ, RZ, UR7 ;  /* 0x00000007ff117e24 */ /* 0x000fc6000f8e00ff */
[----:B------:R-:W-:Y:S01]  /*0b20*/  ISETP.GE.U32.AND.EX P0, PT, R2, R7, PT, P0 ;  /* 0x000000070200720c */ /* 0x000fe20003f06100 */
[----:B------:R-:W-:-:S12]  /*0b30*/  IMAD.MOV.U32 R2, RZ, RZ, -0x1 ;  /* 0xffffffffff027424 */ /* 0x000fd800078e00ff */
[----:B------:R-:W-:Y:S05]  /*0b40*/  @P0 BRA `(.L_x_9) ;  /* 0x00000004008c0947 */ /* 0x000fea0003800000 */
[----:B------:R-:W-:Y:S01]  /*0b50*/  I2FP.F32.U32 R2, UR4 ;  /* 0x0000000400027c45 */ /* 0x000fe20008201000 */
[----:B------:R-:W-:Y:S01]  /*0b60*/  ULDC.64 UR16, c[0x0][0x628] ;  /* 0x00018a0000107ab9 */ /* 0x000fe20000000a00 */
[----:B------:R-:W-:Y:S01]  /*0b70*/  ULDC UR6, c[0x0][0x150] ;  /* 0x0000540000067ab9 */ /* 0x000fe20000000800 */
[----:B------:R-:W-:Y:S01]  /*0b80*/  ISETP.NE.U32.AND P0, PT, RZ, UR16, PT ;  /* 0x00000010ff007c0c */ /* 0x000fe2000bf05070 */
[----:B------:R-:W-:Y:S01]  /*0b90*/  ULDC UR15, c[0x0][0x630] ;  /* 0x00018c00000f7ab9 */ /* 0x000fe20000000800 */
[----:B------:R-:W-:Y:S01]  /*0ba0*/  FMUL R2, R2, UR6 ;  /* 0x0000000602027c20 */ /* 0x000fe20008400000 */
[----:B------:R-:W-:Y:S01]  /*0bb0*/  R2UR UR19, R16 ;  /* 0x00000000101372ca */ /* 0x000fe200000e0000 */
[----:B------:R-:W-:Y:S01]  /*0bc0*/  ULDC UR21, c[0x0][0x154] ;  /* 0x0000550000157ab9 */ /* 0x000fe20000000800 */
[----:B------:R-:W-:Y:S01]  /*0bd0*/  ISETP.NE.AND.EX P0, PT, RZ, UR17, PT, P0 ;  /* 0x00000011ff007c0c */ /* 0x000fe2000bf05300 */
[----:B------:R0:W1:Y:S01]  /*0be0*/  F2I.U32.TRUNC.NTZ R5, R2 ;  /* 0x0000000200057305 */ /* 0x000062000020f000 */
[----:B------:R-:W-:-:S02]  /*0bf0*/  R2UR UR20, R17 ;  /* 0x00000000111472ca */ /* 0x000fc400000e0000 */
[----:B------:R-:W-:Y:S02]  /*0c00*/  R2UR UR6, R16 ;  /* 0x00000000100672ca */ /* 0x000fe400000e0000 */
[----:B------:R-:W-:-:S07]  /*0c10*/  R2UR UR7, R17 ;  /* 0x00000000110772ca */ /* 0x000fce00000e0000 */
[----:B0-----:R-:W-:Y:S08]  /*0c20*/  @!P0 BRA `(.L_x_10) ;  /* 0x0000000000308947 */ /* 0x001ff00003800000 */
[----:B------:R-:W-:Y:S01]  /*0c30*/  R2UR UR6, R16 ;  /* 0x00000000100672ca */ /* 0x000fe200000e0000 */
[----:B------:R-:W-:Y:S01]  /*0c40*/  ULDC UR12, c[0x0][0x634] ;  /* 0x00018d00000c7ab9 */ /* 0x000fe20000000800 */
[----:B------:R-:W-:-:S11]  /*0c50*/  R2UR UR14, R17 ;  /* 0x00000000110e72ca */ /* 0x000fd600000e0000 */
[----:B------:R-:W-:-:S04]  /*0c60*/  UIADD3 UR12, UP1, UR6, UR12, URZ ;  /* 0x0000000c060c7290 */ /* 0x000fc8000ff3e03f */
[----:B------:R-:W-:-:S04]  /*0c70*/  UIADD3.X UR14, URZ, UR14, URZ, UP1, !UPT ;  /* 0x0000000e3f0e7290 */ /* 0x000fc80008ffe43f */
[----:B------:R-:W-:-:S04]  /*0c80*/  UIMAD.WIDE.U32 UR6, UR14, UR16, URZ ;  /* 0x000000100e0672a5 */ /* 0x000fc8000f8e003f */
[----:B------:R-:W-:Y:S02]  /*0c90*/  UIMAD.WIDE.U32 UR10, UP1, UR12, UR17, UR6 ;  /* 0x000000110c0a72a5 */ /* 0x000fe4000f820006 */
[----:B------:R-:W-:Y:S02]  /*0ca0*/  UIMAD.WIDE.U32 UR6, UR12, UR16, URZ ;  /* 0x000000100c0672a5 */ /* 0x000fe4000f8e003f */
[----:B------:R-:W-:Y:S02]  /*0cb0*/  UIADD3.X UR13, URZ, URZ, URZ, UP1, !UPT ;  /* 0x0000003f3f0d7290 */ /* 0x000fe40008ffe43f */
[----:B------:R-:W-:Y:S01]  /*0cc0*/  UIADD3 URZ, UP1, UR7, UR10, URZ ;  /* 0x0000000a073f7290 */ /* 0x000fe2000ff3e03f */
[----:B------:R-:W-:-:S03]  /*0cd0*/  UMOV UR12, UR11 ;  /* 0x0000000b000c7c82 */ /* 0x000fc60008000000 */
[----:B------:R-:W-:-:S12]  /*0ce0*/  UIMAD.WIDE.U32.X UR6, UR14, UR17, UR12, UP1 ;  /* 0x000000110e0672a5 */ /* 0x000fd800088e040c */
.L_x_10:
[----:B------:R-:W-:Y:S01]  /*0cf0*/  USHF.R.U64 UR5, UR6, UR15, UR7 ;  /* 0x0000000f06057299 */ /* 0x000fe20008001207 */
[----:B------:R-:W-:Y:S01]  /*0d00*/  I2FP.F32.U32 R2, UR9 ;  /* 0x0000000900027c45 */ /* 0x000fe20008201000 */
[----:B------:R-:W-:Y:S01]  /*0d10*/  USHF.R.U32.HI UR6, URZ, UR15, UR7 ;  /* 0x0000000f3f067299 */ /* 0x000fe20008011607 */
[----:B-1----:R-:W-:Y:S01]  /*0d20*/  R2UR UR14, R5 ;  /* 0x00000000050e72ca */ /* 0x002fe200000e0000 */
[----:B------:R-:W-:Y:S02]  /*0d30*/  UIADD3 UR17, UP1, URZ, -UR5, URZ ;  /* 0x800000053f117290 */ /* 0x000fe4000ff3e03f */
[----:B------:R-:W-:Y:S01]  /*0d40*/  FMUL R2, R2, UR21 ;  /* 0x0000001502027c20 */ /* 0x000fe20008400000 */
[----:B------:R-:W-:Y:S01]  /*0d50*/  ULDC.64 UR10, c[0x0][0x620] ;  /* 0x00018800000a7ab9 */ /* 0x000fe20000000a00 */
[----:B------:R-:W-:Y:S01]  /*0d60*/  UIADD3.X UR6, URZ, ~UR6, URZ, UP1, !UPT ;  /* 0x800000063f067290 */ /* 0x000fe20008ffe43f */
[----:B------:R-:W-:Y:S01]  /*0d70*/  UMOV UR12, UR19 ;  /* 0x00000013000c7c82 */ /* 0x000fe20008000000 */
[----:B------:R-:W-:-:S02]  /*0d80*/  UMOV UR13, UR20 ;  /* 0x00000014000d7c82 */ /* 0x000fc40008000000 */
[----:B------:R-:W-:Y:S01]  /*0d90*/  UIMAD UR6, UR6, UR10, URZ ;  /* 0x0000000a060672a4 */ /* 0x000fe2000f8e023f */
[----:B------:R-:W0:Y:S01]  /*0da0*/  F2I.U32.TRUNC.NTZ R2, R2 ;  /* 0x0000000200027305 */ /* 0x000e22000020f000 */
[----:B------:R-:W-:Y:S02]  /*0db0*/  UIMAD.WIDE.U32 UR12, UR17, UR10, UR12 ;  /* 0x0000000a110c72a5 */ /* 0x000fe4000f8e000c */
[----:B------:R-:W-:Y:S01]  /*0dc0*/  UIMAD UR17, UR17, UR11, UR6 ;  /* 0x0000000b111172a4 */ /* 0x000fe2000f8e0206 */
[----:B------:R-:W-:Y:S01]  /*0dd0*/  ULDC UR24, c[0x0][0x658] ;  /* 0x0001960000187ab9 */ /* 0x000fe20000000800 */
[----:B------:R-:W-:Y:S02]  /*0de0*/  UMOV UR22, 0xffffffff ;  /* 0xffffffff00167882 */ /* 0x000fe40000000000 */
[----:B------:R-:W-:Y:S01]  /*0df0*/  UIADD3 UR17, UR13, UR17, URZ ;  /* 0x000000110d117290 */ /* 0x000fe2000fffe03f */
[----:B------:R-:W-:Y:S01]  /*0e00*/  ULDC UR19, c[0x0][0x618] ;  /* 0x0001860000137ab9 */ /* 0x000fe20000000800 */
[----:B------:R-:W-:Y:S01]  /*0e10*/  ULDC.64 UR6, c[0x0][0x640] ;  /* 0x0001900000067ab9 */ /* 0x000fe20000000a00 */
[----:B------:R-:W-:Y:S01]  /*0e20*/  USHF.L.U32 UR13, UR22, UR24, URZ ;  /* 0x00000018160d7299 */ /* 0x000fe2000800063f */
[----:B------:R-:W-:Y:S01]  /*0e30*/  ISETP.NE.U32.AND P0, PT, RZ, UR6, PT ;  /* 0x00000006ff007c0c */ /* 0x000fe2000bf05070 */
[----:B------:R-:W-:-:S02]  /*0e40*/  USHF.R.U64 UR22, UR12, UR19, UR17 ;  /* 0x000000130c167299 */ /* 0x000fc40008001211 */
[----:B------:R-:W-:Y:S01]  /*0e50*/  USHF.R.U32.HI UR12, URZ, UR19, UR17 ;  /* 0x000000133f0c7299 */ /* 0x000fe20008011611 */
[----:B0-----:R-:W-:Y:S01]  /*0e60*/  R2UR UR16, R2 ;  /* 0x00000000021072ca */ /* 0x001fe200000e0000 */
[----:B------:R-:W-:Y:S01]  /*0e70*/  ULDC UR21, c[0x0][0x608] ;  /* 0x0001820000157ab9 */ /* 0x000fe20000000800 */
[----:B------:R-:W-:Y:S01]  /*0e80*/  ISETP.NE.AND.EX P0, PT, RZ, UR7, PT, P0 ;  /* 0x00000007ff007c0c */ /* 0x000fe2000bf05300 */
[----:B------:R-:W-:Y:S02]  /*0e90*/  USHF.R.U64 UR26, UR22, UR21, UR12 ;  /* 0x00000015161a7299 */ /* 0x000fe4000800120c */
[----:B------:R-:W-:Y:S01]  /*0ea0*/  USHF.R.U32.HI UR12, URZ, UR21, UR12 ;  /* 0x000000153f0c7299 */ /* 0x000fe2000801160c */
[----:B------:R-:W-:Y:S01]  /*0eb0*/  UMOV UR20, 0x1 ;  /* 0x0000000100147882 */ /* 0x000fe20000000000 */
[----:B------:R-:W-:Y:S02]  /*0ec0*/  UIADD3 UR14, -UR14, URZ, URZ ;  /* 0x0000003f0e0e7290 */ /* 0x000fe4000fffe13f */
[----:B------:R-:W-:-:S02]  /*0ed0*/  USHF.R.U64 UR27, UR26, UR24, UR12 ;  /* 0x000000181a1b7299 */ /* 0x000fc4000800120c */
[----:B------:R-:W-:Y:S01]  /*0ee0*/  USHF.L.U32 UR19, UR20, UR24, URZ ;  /* 0x0000001814137299 */ /* 0x000fe2000800063f */
[----:B------:R-:W-:Y:S01]  /*0ef0*/  ULDC UR15, c[0x0][0x144] ;  /* 0x00005100000f7ab9 */ /* 0x000fe20000000800 */
[----:B------:R-:W-:Y:S01]  /*0f00*/  ULDC UR10, c[0x0][0x600] ;  /* 0x00018000000a7ab9 */ /* 0x000fe20000000800 */
[----:B------:R-:W-:Y:S02]  /*0f10*/  ULOP3.LUT UR20, URZ, UR13, URZ, 0x33, !UPT ;  /* 0x0000000d3f147292 */ /* 0x000fe4000f8e333f */
[----:B------:R-:W-:Y:S02]  /*0f20*/  USHF.R.U32.HI UR13, URZ, UR24, UR12 ;  /* 0x000000183f0d7299 */ /* 0x000fe4000801160c */
[----:B------:R-:W-:Y:S02]  /*0f30*/  UIADD3 UR11, UR10, -0x1, URZ ;  /* 0xffffffff0a0b7890 */ /* 0x000fe4000fffe03f */
[----:B------:R-:W-:Y:S02]  /*0f40*/  UIADD3 UR23, -UR16, URZ, URZ ;  /* 0x0000003f10177290 */ /* 0x000fe4000fffe13f */
[----:B------:R-:W-:Y:S01]  /*0f50*/  UIMAD UR4, UR15, UR14, UR4 ;  /* 0x0000000e0f0472a4 */ /* 0x000fe2000f8e0204 */
[----:B------:R-:W-:Y:S01]  /*0f60*/  ULDC UR28, c[0x0][0x148] ;  /* 0x00005200001c7ab9 */ /* 0x000fe20000000800 */
[----:B------:R-:W-:Y:S01]  /*0f70*/  ULDC UR24, c[0x0][0x648] ;  /* 0x0001920000187ab9 */ /* 0x000fe20000000800 */
[----:B------:R-:W-:Y:S01]  /*0f80*/  ULDC UR25, c[0x0][0x638] ;  /* 0x00018e0000197ab9 */ /* 0x000fe20000000800 */
[----:B------:R-:W-:Y:S01]  /*0f90*/  UMOV UR12, UR27 ;  /* 0x0000001b000c7c82 */ /* 0x000fe20008000000 */
[----:B------:R-:W-:Y:S07]  /*0fa0*/  @!P0 BRA `(.L_x_11) ;  /* 0x0000000000308947 */ /* 0x000fee0003800000 */
[----:B------:R-:W-:Y:S02]  /*0fb0*/  ULDC UR16, c[0x0][0x64c] ;  /* 0x0001930000107ab9 */ /* 0x000fe40000000800 */
        /* <DEDUP_REMOVED lines=8> */
[----:B------:R-:W-:-:S07]  /*1040*/  UIMAD.WIDE.U32.X UR6, UR21, UR7, UR16, UP1 ;  /* 0x00000007150672a5 */ /* 0x000fce00088e0410 */
[----:B------:R-:W-:Y:S01]  /*1050*/  UMOV UR12, UR6 ;  /* 0x00000006000c7c82 */ /* 0x000fe20008000000 */
[----:B------:R-:W-:-:S05]  /*1060*/  UMOV UR13, UR7 ;  /* 0x00000007000d7c82 */ /* 0x000fca0008000000 */
.L_x_11:
[----:B------:R-:W-:Y:S01]  /*1070*/  UISETP.NE.AND UP1, UPT, UR48, URZ, UPT ;  /* 0x0000003f3000728c */ /* 0x000fe2000bf25270 */
[----:B------:R-:W-:Y:S01]  /*1080*/  IMAD.MOV.U32 R5, RZ, RZ, 0x1 ;  /* 0x00000001ff057424 */ /* 0x000fe200078e00ff */
[----:B------:R-:W-:Y:S01]  /*1090*/  USHF.R.U64 UR6, UR12, UR24, UR13 ;  /* 0x000000180c067299 */ /* 0x000fe2000800120d */
[----:B------:R-:W-:Y:S01]  /*10a0*/  IMAD.U32 R19, RZ, RZ, UR5 ;  /* 0x00000005ff137e24 */ /* 0x000fe2000f8e00ff */
[----:B------:R-:W-:Y:S02]  /*10b0*/  ULOP3.LUT UR20, UR26, UR20, URZ, 0xc0, !UPT ;  /* 0x000000141a147292 */ /* 0x000fe4000f8ec03f */
[----:B------:R-:W-:Y:S02]  /*10c0*/  UIADD3 UR7, -UR6, URZ, URZ ;  /* 0x0000003f06077290 */ /* 0x000fe4000fffe13f */
[----:B------:R-:W-:Y:S02]  /*10d0*/  UIMAD UR19, UR19, UR6, UR20 ;  /* 0x00000006131372a4 */ /* 0x000fe4000f8e0214 */
[----:B------:R-:W-:-:S02]  /*10e0*/  ULOP3.LUT UR11, UR22, UR11, URZ, 0xc0, !UPT ;  /* 0x0000000b160b7292 */ /* 0x000fc4000f8ec03f */
[----:B------:R-:W-:Y:S02]  /*10f0*/  @UP1 UIMAD UR4, UR28, UR23, UR9 ;  /* 0x000000171c0412a4 */ /* 0x000fe4000f8e0209 */
[----:B------:R-:W-:-:S03]  /*1100*/  UIMAD UR6, UR7, UR25, UR27 ;  /* 0x00000019070672a4 */ /* 0x000fc6000f8e021b */
[----:B------:R-:W-:Y:S01]  /*1110*/  ULDC UR7, c[0x0][0x610] ;  /* 0x0001840000077ab9 */ /* 0x000fe20000000800 */
[----:B------:R-:W-:Y:S02]  /*1120*/  UIMAD UR6, UR6, UR10, UR11 ;  /* 0x0000000a060672a4 */ /* 0x000fe4000f8e020b */
[----:B------:R-:W-:-:S04]  /*1130*/  UIMAD UR4, UR19, UR7, UR4 ;  /* 0x00000007130472a4 */ /* 0x000fc8000f8e0204 */
[----:B------:R-:W-:Y:S02]  /*1140*/  USEL UR7, UR6, UR4, !UP1 ;  /* 0x0000000406077287 */ /* 0x000fe4000c800000 */
[----:B------:R-:W-:-:S04]  /*1150*/  USEL UR4, UR4, UR6, !UP1 ;  /* 0x0000000604047287 */ /* 0x000fc8000c800000 */
[----:B------:R-:W-:Y:S02]  /*1160*/  IMAD.U32 R2, RZ, RZ, UR7 ;  /* 0x00000007ff027e24 */ /* 0x000fe4000f8e00ff */
[----:B------:R-:W-:-:S07]  /*1170*/  IMAD.U32 R18, RZ, RZ, UR4 ;  /* 0x00000004ff127e24 */ /* 0x000fce000f8e00ff */
.L_x_9:
[----:B------:R-:W-:Y:S02]  /*1180*/  ULDC UR4, c[0x0][0x28c] ;  /* 0x0000a30000047ab9 */ /* 0x000fe40000000800 */
[----:B------:R-:W-:-:S04]  /*1190*/  UIADD3 UR4, UR4, 0x3f, URZ ;  /* 0x0000003f04047890 */ /* 0x000fc8000fffe03f */
[----:B------:R-:W-:-:S04]  /*11a0*/  USHF.R.S32.HI UR5, URZ, 0x1f, UR4 ;  /* 0x0000001f3f057899 */ /* 0x000fc80008011404 */
[----:B------:R-:W-:-:S04]  /*11b0*/  ULEA.HI UR5, UR5, UR4, URZ, 0x6 ;  /* 0x0000000405057291 */ /* 0x000fc8000f8f303f */
[----:B------:R-:W-:Y:S01]  /*11c0*/  USHF.R.S32.HI UR42, URZ, 0x6, UR5 ;  /* 0x000000063f2a7899 */ /* 0x000fe20008011405 */
[----:B------:R-:W-:Y:S11]  /*11d0*/  @!P1 BRA `(.L_x_12) ;  /* 0x0000009000d49947 */ /* 0x000ff60003800000 */
[----:B------:R-:W-:-:S06]  /*11e0*/  UISETP.GT.U32.AND UP1, UPT, UR18, 0x1, UPT ;  /* 0x000000011200788c */ /* 0x000fcc000bf24070 */
[----:B------:R-:W-:-:S13]  /*11f0*/  PLOP3.LUT P0, PT, PT, PT, UP1, 0x80, 0x0 ;  /* 0x000000000000781c */ /* 0x000fda0003f0f018 */
[----:B------:R-:W-:Y:S05]  /*1200*/  @P0 EXIT ;  /* 0x000000000000094d */ /* 0x000fea0003800000 */
.L_x_13:
[----:B------:R-:W-:-:S08]  /*1210*/  NOP ;  /* 0x0000000000007918 */ /* 0x000fd00000000000 */
[----:B------:R-:W0:Y:S02]  /*1220*/  USETMAXREG.TRY_ALLOC.CTAPOOL UP1, 0xe8 ;  /* 0x000000e8000079c8 */ /* 0x000e240008020600 */
[----:B0-----:R-:W-:-:S13]  /*1230*/  PLOP3.LUT P0, PT, PT, PT, UP1, 0x80, 0x0 ;  /* 0x000000000000781c */ /* 0x001fda0003f0f018 */
[----:B------:R-:W-:Y:S05]  /*1240*/  @!P0 BRA `(.L_x_13) ;  /* 0xfffffffc00f08947 */ /* 0x000fea000383ffff */
[----:B------:R-:W-:-:S13]  /*1250*/  LOP3.LUT P0, RZ, R5, 0xff, RZ, 0xc0, !PT ;  /* 0x000000ff05ff7812 */ /* 0x000fda000780c0ff */
[----:B------:R-:W-:Y:S05]  /*1260*/  @!P0 EXIT ;  /* 0x000000000000894d */ /* 0x000fea0003800000 */
[----:B------:R-:W0:Y:S01]  /*1270*/  S2UR UR5, SR_CgaCtaId ;  /* 0x00000000000579c3 */ /* 0x000e220000008800 */
[----:B------:R-:W-:Y:S01]  /*1280*/  VIADD R6, R0, 0xffffffff ;  /* 0xffffffff00067836 */ /* 0x000fe20000000000 */
[----:B------:R-:W-:Y:S01]  /*1290*/  SHF.R.S32.HI R4, RZ, 0x1f, R3 ;  /* 0x0000001fff047819 */ /* 0x000fe20000011403 */
[----:B------:R-:W-:Y:S01]  /*12a0*/  UMOV UR43, 0x400 ;  /* 0x00000400002b7882 */ /* 0x000fe20000000000 */
[----:B------:R-:W-:Y:S02]  /*12b0*/  USHF.R.U32.HI UR4, URZ, 0x1, UR42 ;  /* 0x000000013f047899 */ /* 0x000fe4000801162a */
[----:B------:R-:W-:Y:S01]  /*12c0*/  R2UR UR45, R6 ;  /* 0x00000000062d72ca */ /* 0x000fe200000e0000 */
[----:B------:R-:W-:Y:S01]  /*12d0*/  ULOP3.LUT UR44, UR42, 0x1, URZ, 0xc0, !UPT ;  /* 0x000000012a2c7892 */ /* 0x000fe2000f8ec03f */
[CC--:B------:R-:W-:Y:S01]  /*12e0*/  LEA.HI R0, R4.reuse, R3.reuse, RZ, 0x2 ;  /* 0x0000000304007211 */ /* 0x0c0fe200078f10ff */
[----:B------:R-:W-:Y:S01]  /*12f0*/  UISETP.LT.AND UP1, UPT, UR42, 0x1, UPT ;  /* 0x000000012a00788c */ /* 0x000fe2000bf21270 */
[----:B------:R-:W-:Y:S01]  /*1300*/  LEA.HI R4, R4, R3, RZ, 0x5 ;  /* 0x0000000304047211 */ /* 0x000fe200078f28ff */
[----:B------:R-:W-:Y:S01]  /*1310*/  ULOP3.LUT UR4, UR4, 0x1, URZ, 0xc0, !UPT ;  /* 0x0000000104047892 */ /* 0x000fe2000f8ec03f */
[--C-:B------:R-:W-:Y:S01]  /*1320*/  SHF.R.S32.HI R152, RZ, 0x2, R0.reuse ;  /* 0x00000002ff987819 */ /* 0x100fe20000011400 */
[----:B------:R-:W-:Y:S01]  /*1330*/  ULDC UR6, c[0x0][0x284] ;  /* 0x0000a10000067ab9 */ /* 0x000fe20000000800 */
[----:B------:R-:W-:Y:S01]  /*1340*/  SHF.R.S32.HI R5, RZ, 0x1f, R0 ;  /* 0x0000001fff057819 */ /* 0x000fe20000011400 */
[----:B------:R-:W-:Y:S01]  /*1350*/  USEL UR44, UR44, URZ, !UP0 ;  /* 0x0000003f2c2c7287 */ /* 0x000fe2000c000000 */
[----:B------:R-:W-:Y:S01]  /*1360*/  LOP3.LUT R154, R0, 0xfffffffc, RZ, 0xc0, !PT ;  /* 0xfffffffc009a7812 */ /* 0x000fe200078ec0ff */
[----:B------:R-:W-:Y:S01]  /*1370*/  USEL UR46, UR42, 0x1, UP1 ;  /* 0x000000012a2e7887 */ /* 0x000fe20008800000 */
[----:B------:R-:W-:Y:S01]  /*1380*/  LEA.HI R5, R5, R152, RZ, 0x3 ;  /* 0x0000009805057211 */ /* 0x000fe200078f18ff */
[----:B------:R-:W-:Y:S01]  /*1390*/  USHF.L.U32 UR45, UR45, 0x3, URZ ;  /* 0x000000032d2d7899 */ /* 0x000fe2000800063f */
[----:B------:R-:W-:Y:S01]  /*13a0*/  ISETP.NE.AND P0, PT, R6, RZ, PT ;  /* 0x000000ff0600720c */ /* 0x000fe20003f05270 */
[----:B------:R-:W-:Y:S01]  /*13b0*/  UISETP.EQ.U32.AND UP0, UPT, UR4, 0x1, !UP0 ;  /* 0x000000010400788c */ /* 0x000fe2000c702070 */
[----:B------:R-:W-:Y:S01]  /*13c0*/  LOP3.LUT R5, R5, 0xfffffff8, RZ, 0xc0, !PT ;  /* 0xfffffff805057812 */ /* 0x000fe200078ec0ff */
[----:B------:R-:W-:Y:S01]  /*13d0*/  IMAD.IADD R154, R3, 0x1, -R154 ;  /* 0x00000001039a7824 */ /* 0x000fe200078e0a9a */
[----:B0-----:R-:W-:Y:S01]  /*13e0*/  ULEA UR43, UR5, UR43, 0x18 ;  /* 0x0000002b052b7291 */ /* 0x001fe2000f8ec03f */
[----:B------:R-:W-:Y:S01]  /*13f0*/  IMAD.U32 R156, RZ, RZ, UR45 ;  /* 0x0000002dff9c7e24 */ /* 0x000fe2000f8e00ff */
[----:B------:R-:W-:Y:S01]  /*1400*/  SEL R166, RZ, 0x1, P0 ;  /* 0x00000001ffa67807 */ /* 0x000fe20000000000 */
[----:B------:R-:W-:Y:S01]  /*1410*/  IMAD.IADD R152, R152, 0x1, -R5 ;  /* 0x0000000198987824 */ /* 0x000fe200078e0a05 */
[----:B------:R-:W-:Y:S01]  /*1420*/  UIADD3 UR50, UR43, 0x30, URZ ;  /* 0x000000302b327890 */ /* 0x000fe2000fffe03f */
[----:B------:R-:W-:Y:S01]  /*1430*/  SHF.R.S32.HI R5, RZ, 0x5, R4 ;  /* 0x00000005ff057819 */ /* 0x000fe20000011404 */
[----:B------:R-:W-:Y:S01]  /*1440*/  ULOP3.LUT UR49, UR40, 0x1, URZ, 0xfc, !UPT ;  /* 0x0000000128317892 */ /* 0x000fe2000f8efc3f */
[C---:B------:R-:W-:Y:S01]  /*1450*/  LOP3.LUT R158, R156.reuse, 0x8, RZ, 0xc0, !PT ;  /* 0x000000089c9e7812 */ /* 0x040fe200078ec0ff */
[----:B------:R-:W-:Y:S01]  /*1460*/  UIADD3 UR46, -UR46, UR42, URZ ;  /* 0x0000002a2e2e7290 */ /* 0x000fe2000fffe13f */
[--C-:B------:R-:W-:Y:S01]  /*1470*/  SHF.R.S32.HI R153, RZ, 0x1f, R152.reuse ;  /* 0x0000001fff997819 */ /* 0x100fe20000011498 */
[C-C-:B------:R-:W-:Y:S01]  /*1480*/  IMAD R159, R5.reuse, -0x10, -R152.reuse ;  /* 0xfffffff0059f7824 */ /* 0x140fe200078e0a98 */
[----:B------:R-:W-:Y:S01]  /*1490*/  LOP3.LUT R156, R156, 0x8, RZ, 0xc, !PT ;  /* 0x000000089c9c7812 */ /* 0x000fe200078e0cff */
[----:B------:R-:W-:Y:S01]  /*14a0*/  IMAD.U32 R155, RZ, RZ, UR50 ;  /* 0x00000032ff9b7e24 */ /* 0x000fe2000f8e00ff */
[----:B------:R-:W-:Y:S01]  /*14b0*/  LOP3.LUT R158, R158, 0x18, RZ, 0x3c, !PT ;  /* 0x000000189e9e7812 */ /* 0x000fe200078e3cff */
[----:B------:R-:W-:Y:S01]  /*14c0*/  IMAD.WIDE R152, R5, 0x10, R152 ;  /* 0x0000001005987825 */ /* 0x000fe200078e0298 */
[----:B------:R-:W-:-:S03]  /*14d0*/  USEL UR47, URZ, 0x1, !UP0 ;  /* 0x000000013f2f7887 */ /* 0x000fc6000c000000 */
[----:B------:R-:W-:Y:S02]  /*14e0*/  VIADD R157, R155, UR45 ;  /* 0x0000002d9b9d7c36 */ /* 0x000fe40008000000 */
[----:B------:R-:W-:-:S07]  /*14f0*/  VIADD R159, R159, UR6 ;  /* 0x000000069f9f7c36 */ /* 0x000fce0008000000 */
.L_x_289:
[----:B------:R-:W-:Y:S01]  /*1500*/  SHF.L.U32 R0, R166, 0x1f, RZ ;  /* 0x0000001fa6007819 */ /* 0x000fe200000006ff */
[----:B------:R-:W-:Y:S02]  /*1510*/  ULDC UR4, c[0x0][0x28c] ;  /* 0x0000a30000047ab9 */ /* 0x000fe40000000800 */
[----:B------:R-:W-:Y:S01]  /*1520*/  ISETP.LT.AND P1, PT, RZ, UR4, PT ;  /* 0x00000004ff007c0c */ /* 0x000fe2000bf21270 */
[----:B------:R-:W0:Y:S02]  /*1530*/  SYNCS.PHASECHK.TRANS64.TRYWAIT P0, [R155+UR45], R0 ;  /* 0x000000009b0075a7 */ /* 0x000e24000800016d */
[----:B0-234-:R-:W-:Y:S10]  /*1540*/  @!P0 BRA `(.L_x_14) ;  /* 0x0000009c00a48947 */ /* 0x01dff40003800000 */
.L_x_309:
[----:B------:R-:W-:Y:S05]  /*1550*/  @P1 BRA `(.L_x_15) ;  /* 0x0000000000401947 */ /* 0x000fea0003800000 */
[----:B0-----:R-:W-:Y:S01]  /*1560*/  MOV R0, 0x0 ;  /* 0x0000000000007802 */ /* 0x001fe20000000f00 */
[----:B------:R-:W-:Y:S01]  /*1570*/  ULDC.64 UR4, c[0x4][0x68] ;  /* 0x01001a0000047ab9 */ /* 0x000fe20000000a00 */
[----:B------:R-:W-:Y:S01]  /*1580*/  ULDC.64 UR6, c[0x4][0x8] ;  /* 0x0100020000067ab9 */ /* 0x000fe20000000a00 */
[----:B------:R-:W-:Y:S01]  /*1590*/  IMAD.U32 R4, RZ, RZ, UR4 ;  /* 0x00000004ff047e24 */ /* 0x000fe2000f8e00ff */
[----:B------:R0:W1:Y:S01]  /*15a0*/  LDC.64 R14, c[0x4][R0] ;  /* 0x01000000000e7b82 */ /* 0x0000620000000a00 */
[----:B------:R-:W-:Y:S01]  /*15b0*/  IMAD.U32 R5, RZ, RZ, UR5 ;  /* 0x00000005ff057e24 */ /* 0x000fe2000f8e00ff */
[----:B------:R-:W-:Y:S01]  /*15c0*/  ULDC.64 UR4, c[0x4][0x70] ;  /* 0x01001c0000047ab9 */ /* 0x000fe20000000a00 */
[----:B------:R-:W-:Y:S02]  /*15d0*/  IMAD.U32 R10, RZ, RZ, UR6 ;  /* 0x00000006ff0a7e24 */ /* 0x000fe4000f8e00ff */
[----:B------:R-:W-:Y:S02]  /*15e0*/  IMAD.U32 R6, RZ, RZ, UR4 ;  /* 0x00000004ff067e24 */ /* 0x000fe4000f8e00ff */
[----:B------:R-:W-:-:S02]  /*15f0*/  IMAD.U32 R7, RZ, RZ, UR5 ;  /* 0x00000005ff077e24 */ /* 0x000fc4000f8e00ff */
[----:B------:R-:W-:Y:S02]  /*1600*/  IMAD.U32 R11, RZ, RZ, UR7 ;  /* 0x00000007ff0b7e24 */ /* 0x000fe4000f8e00ff */
[----:B------:R-:W-:Y:S02]  /*1610*/  IMAD.MOV.U32 R8, RZ, RZ, 0x1e1 ;  /* 0x000001e1ff087424 */ /* 0x000fe400078e00ff */
[----:B------:R-:W-:Y:S02]  /*1620*/  IMAD.MOV.U32 R12, RZ, RZ, 0x1 ;  /* 0x00000001ff0c7424 */ /* 0x000fe400078e00ff */
[----:B0-----:R-:W-:-:S07]  /*1630*/  IMAD.MOV.U32 R13, RZ, RZ, RZ ;  /* 0x000000ffff0d7224 */ /* 0x001fce00078e00ff */
[----:B------:R-:W-:-:S07]  /*1640*/  LEPC R20, `(.L_x_15) ;  /* 0x000000001014794e */ /* 0x000fce0000000000 */
[----:B-1---5:R-:W-:Y:S05]  /*1650*/  CALL.ABS.NOINC R14 ;  /* 0x000000000e007343 */ /* 0x022fea0003c00000 */
.L_x_15:
[----:B0-----:R-:W-:-:S05]  /*1660*/  IMAD.U32 R0, RZ, RZ, UR49 ;  /* 0x00000031ff007e24 */ /* 0x001fca000f8e00ff */
[----:B------:R-:W-:-:S13]  /*1670*/  ISETP.NE.AND P0, PT, R0, 0x3, PT ;  /* 0x000000030000780c */ /* 0x000fda0003f05270 */
[----:B------:R-:W-:Y:S05]  /*1680*/  @!P0 BRA `(.L_x_16) ;  /* 0x0000000000048947 */ /* 0x000fea0003800000 */
[----:B------:R-:W-:Y:S01]  /*1690*/  BPT.TRAP 0x1 ;  /* 0x000000040000795c */ /* 0x000fe20000300000 */
.L_x_16:
[----:B------:R-:W-:Y:S02]  /*16a0*/  IMAD.U32 R3, RZ, RZ, UR44 ;  /* 0x0000002cff037e24 */ /* 0x000fe4000f8e00ff */
[----:B------:R-:W-:-:S03]  /*16b0*/  IMAD.U32 R0, RZ, RZ, UR47 ;  /* 0x0000002fff007e24 */ /* 0x000fc6000f8e00ff */
[----:B------:R-:W-:Y:S02]  /*16c0*/  LEA R3, R3, UR43, 0x3 ;  /* 0x0000002b03037c11 */ /* 0x000fe4000f8e18ff */
[----:B------:R-:W-:-:S04]  /*16d0*/  SHF.L.U32 R0, R0, 0x1f, RZ ;  /* 0x0000001f00007819 */ /* 0x000fc800000006ff */
[----:B------:R0:W1:Y:S01]  /*16e0*/  SYNCS.PHASECHK.TRANS64.TRYWAIT P1, [R3+URZ], R0 ;  /* 0x00000000030075a7 */ /* 0x000062000802017f */
[----:B------:R-:W-:Y:S05]  /*16f0*/  @!P0 BRA `(.L_x_17) ;  /* 0x0000000000048947 */ /* 0x000fea0003800000 */
[----:B------:R-:W-:Y:S01]  /*1700*/  BPT.TRAP 0x1 ;  /* 0x000000040000795c */ /* 0x000fe20000300000 */
.L_x_17:
[----:B------:R-:W-:-:S05]  /*1710*/  IMAD.U32 R4, RZ, RZ, UR46 ;  /* 0x0000002eff047e24 */ /* 0x000fca000f8e00ff */
[----:B------:R-:W-:Y:S01]  /*1720*/  ISETP.GE.AND P2, PT, R4, 0x1, PT ;  /* 0x000000010400780c */ /* 0x000fe20003f46270 */
[----:B-1----:R-:W-:-:S12]  /*1730*/  @P1 BRA `(.L_x_18) ;  /* 0x0000000000081947 */ /* 0x002fd80003800000 */
[----:B------:R-:W1:Y:S02]  /*1740*/  SYNCS.PHASECHK.TRANS64.TRYWAIT P1, [R3+URZ], R0 ;  /* 0x00000000030075a7 */ /* 0x000e64000802017f */
[----:B-1----:R-:W-:Y:S05]  /*1750*/  @!P1 BRA `(.L_x_19) ;  /* 0x0000009c00349947 */ /* 0x002fea0003800000 */
.L_x_18:
[----:B------:R-:W-:Y:S05]  /*1760*/  WARPSYNC.ALL ;  /* 0x0000000000007948 */ /* 0x000fea0003800000 */
[----:B------:R-:W-:Y:S01]  /*1770*/  UIADD3 UR4, UR43, 0x100, URZ ;  /* 0x000001002b047890 */ /* 0x000fe2000fffe03f */
[----:B------:R-:W-:Y:S01]  /*1780*/  WARPGROUP.ARRIVE ;  /* 0x00000000000079c5 */ /* 0x000fe20000000000 */
[----:B------:R-:W-:Y:S02]  /*1790*/  UIADD3 UR5, UR43, 0x4100, URZ ;  /* 0x000041002b057890 */ /* 0x000fe4000fffe03f */
[----:B------:R-:W-:Y:S02]  /*17a0*/  USHF.R.U32.HI UR4, URZ, 0x4, UR4 ;  /* 0x000000043f047899 */ /* 0x000fe40008011604 */
[----:B------:R-:W-:-:S02]  /*17b0*/  USHF.R.U32.HI UR5, URZ, 0x4, UR5 ;  /* 0x000000043f057899 */ /* 0x000fc40008011605 */
[----:B------:R-:W-:Y:S02]  /*17c0*/  ULOP3.LUT UR4, UR4, 0x3fff, URZ, 0xc0, !UPT ;  /* 0x00003fff04047892 */ /* 0x000fe4000f8ec03f */
[----:B------:R-:W-:Y:S02]  /*17d0*/  ULOP3.LUT UR5, UR5, 0x3fff, URZ, 0xc0, !UPT ;  /* 0x00003fff05057892 */ /* 0x000fe4000f8ec03f */
[----:B------:R-:W-:Y:S02]  /*17e0*/  ULOP3.LUT UR8, UR4, 0x10000, URZ, 0xfc, !UPT ;  /* 0x0001000004087892 */ /* 0x000fe4000f8efc3f */
[----:B------:R-:W-:Y:S02]  /*17f0*/  ULOP3.LUT UR9, UR5, 0x10000, URZ, 0xfc, !UPT ;  /* 0x0001000005097892 */ /* 0x000fe4000f8efc3f */
[----:B------:R-:W-:Y:S02]  /*1800*/  ULEA UR10, UR44, UR8, 0x9 ;  /* 0x000000082c0a7291 */ /* 0x000fe4000f8e483f */
[----:B------:R-:W-:Y:S01]  /*1810*/  ULEA UR11, UR44, UR9, 0xb ;  /* 0x000000092c0b7291 */ /* 0x000fe2000f8e583f */
[----:B------:R-:W-:Y:S01]  /*1820*/  UMOV UR5, 0x40000040 ;  /* 0x4000004000057882 */ /* 0x000fe20000000000 */
[----:B------:R-:W-:-:S03]  /*1830*/  UMOV UR7, 0x40000040 ;  /* 0x4000004000077882 */ /* 0x000fc60000000000 */
[----:B------:R-:W-:Y:S02]  /*1840*/  UMOV UR4, UR10 ;  /* 0x0000000a00047c82 */ /* 0x000fe40008000000 */
[----:B------:R-:W-:Y:S02]  /*1850*/  UMOV UR6, UR11 ;  /* 0x0000000b00067c82 */ /* 0x000fe40008000000 */
[----:B------:R-:W-:Y:S01]  /*1860*/  HGMMA.64x256x16.F32.BF16 R24, gdesc[UR4], RZ, !UPT, gsb0 ;  /* 0x03e00000041879f0 */ /* 0x000fe2000c0018ff */
[----:B------:R-:W-:Y:S02]  /*1870*/  UIADD3 UR4, UR10, 0x2, URZ ;  /* 0x000000020a047890 */ /* 0x000fe4000fffe03f */
[----:B------:R-:W-:Y:S01]  /*1880*/  UIADD3 UR6, UR11, 0x2, URZ ;  /* 0x000000020b067890 */ /* 0x000fe2000fffe03f */
[----:B------:R-:W-:Y:S01]  /*1890*/  UMOV UR5, 0x40000040 ;  /* 0x4000004000057882 */ /* 0x000fe20000000000 */
[----:B------:R-:W-:Y:S01]  /*18a0*/  UMOV UR7, 0x40000040 ;  /* 0x4000004000077882 */ /* 0x000fe20000000000 */
[----:B------:R-:W-:-:S02]  /*18b0*/  WARPGROUP.DEPBAR.LE gsb0, 0x0 ;  /* 0x00008000000079c5 */ /* 0x000fc40000010000 */
[----:B------:R-:W-:-:S15]  /*18c0*/  WARPGROUP.ARRIVE ;  /* 0x00000000000079c5 */ /* 0x000fde0000000000 */
[----:B------:R-:W-:-:S05]  /*18d0*/  NOP ;  /* 0x0000000000007918 */ /* 0x000fca0000000000 */
[----:B------:R-:W-:Y:S01]  /*18e0*/  HGMMA.64x256x16.F32.BF16 R24, gdesc[UR4], R24, gsb0 ;  /* 0x03e00000041879f0 */ /* 0x000fe20008001818 */
[----:B------:R-:W-:Y:S02]  /*18f0*/  UIADD3 UR4, UR10, 0x4, URZ ;  /* 0x000000040a047890 */ /* 0x000fe4000fffe03f */
[----:B------:R-:W-:Y:S01]  /*1900*/  UIADD3 UR6, UR11, 0x4, URZ ;  /* 0x000000040b067890 */ /* 0x000fe2000fffe03f */
[----:B------:R-:W-:Y:S01]  /*1910*/  UMOV UR5, 0x40000040 ;  /* 0x4000004000057882 */ /* 0x000fe20000000000 */
[----:B------:R-:W-:Y:S01]  /*1920*/  UMOV UR7, 0x40000040 ;  /* 0x4000004000077882 */ /* 0x000fe20000000000 */
[----:B------:R-:W-:Y:S02]  /*1930*/  WARPGROUP.DEPBAR.LE gsb0, 0x0 ;  /* 0x00008000000079c5 */ /* 0x000fe40000010000 */
        /* <DEDUP_REMOVED lines=10> */
[----:B------:R-:W-:Y:S03]  /*19e0*/  HGMMA.64x256x16.F32.BF16 R24, gdesc[UR4], R24, gsb0 ;  /* 0x03e00000041879f0 */ /* 0x000fe60008001818 */
[----:B------:R-:W-:Y:S02]  /*19f0*/  WARPGROUP.DEPBAR.LE gsb0, 0x0 ;  /* 0x00008000000079c5 */ /* 0x000fe40000010000 */
[----:B------:R-:W-:Y:S05]  /*1a00*/  @!P2 BRA `(.L_x_20) ;  /* 0x000000040020a947 */ /* 0x000fea0003800000 */
[----:B------:R-:W-:Y:S01]  /*1a10*/  UIADD3 UR4, UR44, 0x1, URZ ;  /* 0x000000012c047890 */ /* 0x000fe2000fffe03f */
[----:B01----:R-:W-:Y:S01]  /*1a20*/  IMAD.U32 R0, RZ, RZ, UR46 ;  /* 0x0000002eff007e24 */ /* 0x003fe2000f8e00ff */
[----:B------:R-:W-:Y:S02]  /*1a30*/  UMOV UR11, UR44 ;  /* 0x0000002c000b7c82 */ /* 0x000fe40008000000 */
[----:B------:R-:W-:-:S04]  /*1a40*/  UISETP.NE.AND UP0, UPT, UR4, 0x2, UPT ;  /* 0x000000020400788c */ /* 0x000fc8000bf05270 */
[----:B------:R-:W-:Y:S02]  /*1a50*/  USEL UR5, URZ, 0x1, UP0 ;  /* 0x000000013f057887 */ /* 0x000fe40008000000 */
[----:B------:R-:W-:Y:S02]  /*1a60*/  USEL UR10, UR4, URZ, UP0 ;  /* 0x0000003f040a7287 */ /* 0x000fe40008000000 */
[----:B------:R-:W-:-:S06]  /*1a70*/  ULOP3.LUT UR5, UR47, UR5, URZ, 0x3c, !UPT ;  /* 0x000000052f057292 */ /* 0x000fcc000f8e3c3f */
[----:B------:R-:W-:-:S07]  /*1a80*/  IMAD.U32 R5, RZ, RZ, UR5 ;  /* 0x00000005ff057e24 */ /* 0x000fce000f8e00ff */
.L_x_27:
[----:B01----:R-:W-:Y:S05]  /*1a90*/  @!P0 BRA `(.L_x_21) ;  /* 0x0000000000048947 */ /* 0x003fea0003800000 */
[----:B------:R-:W-:Y:S01]  /*1aa0*/  BPT.TRAP 0x1 ;  /* 0x000000040000795c */ /* 0x000fe20000300000 */
.L_x_21:
[----:B------:R-:W-:Y:S01]  /*1ab0*/  ULEA UR4, UR10, UR43, 0x3 ;  /* 0x0000002b0a047291 */ /* 0x000fe2000f8e183f */
[----:B------:R-:W-:-:S08]  /*1ac0*/  SHF.L.U32 R3, R5, 0x1f, RZ ;  /* 0x0000001f05037819 */ /* 0x000fd000000006ff */
[----:B------:R0:W1:Y:S01]  /*1ad0*/  SYNCS.PHASECHK.TRANS64.TRYWAIT P1, [UR4], R3 ;  /* 0x00000003ff0075a7 */ /* 0x0000620008020144 */
[----:B------:R-:W-:Y:S05]  /*1ae0*/  @!P0 BRA `(.L_x_22) ;  /* 0x0000000000048947 */ /* 0x000fea0003800000 */
[----:B------:R-:W-:Y:S01]  /*1af0*/  BPT.TRAP 0x1 ;  /* 0x000000040000795c */ /* 0x000fe20000300000 */
.L_x_22:
[----:B-1----:R-:W-:Y:S05]  /*1b00*/  @P1 BRA `(.L_x_23) ;  /* 0x0000000000081947 */ /* 0x002fea0003800000 */
[----:B------:R-:W1:Y:S02]  /*1b10*/  SYNCS.PHASECHK.TRANS64.TRYWAIT P1, [UR4], R3 ;  /* 0x00000003ff0075a7 */ /* 0x000e640008020144 */
[----:B-1----:R-:W-:Y:S05]  /*1b20*/  @!P1 BRA `(.L_x_24) ;  /* 0x0000009800549947 */ /* 0x002fea0003800000 */
.L_x_23:
[----:B------:R-:W-:Y:S01]  /*1b30*/  ULEA UR12, UR10, UR8, 0x9 ;  /* 0x000000080a0c7291 */ /* 0x000fe2000f8e483f */
[----:B------:R-:W-:Y:S01]  /*1b40*/  WARPGROUP.ARRIVE ;  /* 0x00000000000079c5 */ /* 0x000fe20000000000 */
[----:B------:R-:W-:Y:S01]  /*1b50*/  ULEA UR13, UR10, UR9, 0xb ;  /* 0x000000090a0d7291 */ /* 0x000fe2000f8e583f */
[----:B------:R-:W-:Y:S01]  /*1b60*/  UMOV UR5, 0x40000040 ;  /* 0x4000004000057882 */ /* 0x000fe20000000000 */
[----:B------:R-:W-:-:S03]  /*1b70*/  UMOV UR7, 0x40000040 ;  /* 0x4000004000077882 */ /* 0x000fc60000000000 */
[----:B------:R-:W-:Y:S02]  /*1b80*/  UMOV UR4, UR12 ;  /* 0x0000000c00047c82 */ /* 0x000fe40008000000 */
[----:B------:R-:W-:Y:S02]  /*1b90*/  UMOV UR6, UR13 ;  /* 0x0000000d00067c82 */ /* 0x000fe40008000000 */
[----:B------:R-:W-:Y:S01]  /*1ba0*/  HGMMA.64x256x16.F32.BF16 R24, gdesc[UR4], R24, gsb0 ;  /* 0x03e00000041879f0 */ /* 0x000fe20008001818 */
        /* <DEDUP_REMOVED lines=26> */
[----:B------:R-:W-:Y:S01]  /*1d50*/  BPT.TRAP 0x1 ;  /* 0x000000040000795c */ /* 0x000fe20000300000 */
.L_x_25:
[----:B------:R-:W-:Y:S02]  /*1d60*/  UISETP.GT.U32.AND UP0, UPT, UR40, 0x1, UPT ;  /* 0x000000012800788c */ /* 0x000fe4000bf04070 */
[----:B------:R-:W-:-:S04]  /*1d70*/  ULEA UR4, UR11, UR43, 0x3 ;  /* 0x0000002b0b047291 */ /* 0x000fc8000f8e183f */
[----:B------:R-:W-:Y:S01]  /*1d80*/  UIADD3 UR4, UR4, 0x10, URZ ;  /* 0x0000001004047890 */ /* 0x000fe2000fffe03f */
[----:B------:R-:W-:-:S03]  /*1d90*/  PLOP3.LUT P1, PT, PT, PT, UP0, 0x80, 0x0 ;  /* 0x000000000000781c */ /* 0x000fc60003f2f008 */
[----:B------:R-:W-:-:S09]  /*1da0*/  UPRMT UR4, URZ, 0x654, UR4 ;  /* 0x000006543f047896 */ /* 0x000fd20008000004 */
[----:B------:R-:W-:Y:S01]  /*1db0*/  SYNCS.ARRIVE.TRANS64.RED.A1T0 RZ, [UR4], RZ ;  /* 0x000000ffffff79a7 */ /* 0x000fe20008100404 */
[----:B------:R-:W-:Y:S05]  /*1dc0*/  @P1 BRA `(.L_x_26) ;  /* 0x0000000000041947 */ /* 0x000fea0003800000 */
[----:B------:R-:W-:Y:S01]  /*1dd0*/  BPT.TRAP 0x1 ;  /* 0x000000040000795c */ /* 0x000fe20000300000 */
.L_x_26:
[----:B------:R-:W-:Y:S01]  /*1de0*/  UIADD3 UR10, UR10, 0x1, URZ ;  /* 0x000000010a0a7890 */ /* 0x000fe2000fffe03f */
[C---:B------:R-:W-:Y:S01]  /*1df0*/  ISETP.GT.AND P1, PT, R0.reuse, 0x1, PT ;  /* 0x000000010000780c */ /* 0x040fe20003f24270 */
[----:B------:R-:W-:Y:S01]  /*1e00*/  UIADD3 UR11, UR11, 0x1, URZ ;  /* 0x000000010b0b7890 */ /* 0x000fe2000fffe03f */
[----:B------:R-:W-:Y:S01]  /*1e10*/  VIADD R0, R0, 0xffffffff ;  /* 0xffffffff00007836 */ /* 0x000fe20000000000 */
[----:B------:R-:W-:Y:S02]  /*1e20*/  UISETP.NE.AND UP0, UPT, UR10, 0x2, UPT ;  /* 0x000000020a00788c */ /* 0x000fe4000bf05270 */
[----:B------:R-:W-:Y:S02]  /*1e30*/  UISETP.NE.AND UP1, UPT, UR11, 0x2, UPT ;  /* 0x000000020b00788c */ /* 0x000fe4000bf25270 */
[----:B------:R-:W-:Y:S02]  /*1e40*/  USEL UR4, URZ, 0x1, UP0 ;  /* 0x000000013f047887 */ /* 0x000fe40008000000 */
[----:B------:R-:W-:-:S02]  /*1e50*/  USEL UR10, UR10, URZ, UP0 ;  /* 0x0000003f0a0a7287 */ /* 0x000fc40008000000 */
[----:B------:R-:W-:Y:S02]  /*1e60*/  USEL UR11, UR11, URZ, UP1 ;  /* 0x0000003f0b0b7287 */ /* 0x000fe40008800000 */
[----:B------:R-:W-:Y:S01]  /*1e70*/  LOP3.LUT R5, R5, UR4, RZ, 0x3c, !PT ;  /* 0x0000000405057c12 */ /* 0x000fe2000f8e3cff */
[----:B------:R-:W-:Y:S09]  /*1e80*/  @P1 BRA `(.L_x_27) ;  /* 0xfffffffc00001947 */ /* 0x000ff2000383ffff */
.L_x_20:
[----:B------:R-:W-:Y:S01]  /*1e90*/  ULDC UR6, c[0x0][0x28c] ;  /* 0x0000a30000067ab9 */ /* 0x000fe20000000800 */
[----:B------:R2:W-:Y:S01]  /*1ea0*/  SYNCS.ARRIVE.TRANS64.A1T0 RZ, [R156+UR50], RZ ;  /* 0x000000ff9cff79a7 */ /* 0x0005e20008100032 */
[----:B------:R-:W-:-:S06]  /*1eb0*/  UISETP.GE.AND UP0, UPT, UR6, 0x1, UPT ;  /* 0x000000010600788c */ /* 0x000fcc000bf06270 */
[----:B------:R-:W-:-:S13]  /*1ec0*/  PLOP3.LUT P1, PT, PT, PT, UP0, 0x80, 0x0 ;  /* 0x000000000000781c */ /* 0x000fda0003f2f008 */
[----:B--2---:R-:W-:Y:S05]  /*1ed0*/  @!P1 BRA `(.L_x_28) ;  /* 0x0000000000309947 */ /* 0x004fea0003800000 */
[----:B------:R-:W-:Y:S05]  /*1ee0*/  @!P0 BRA `(.L_x_29) ;  /* 0x0000000000048947 */ /* 0x000fea0003800000 */
[----:B------:R-:W-:Y:S01]  /*1ef0*/  BPT.TRAP 0x1 ;  /* 0x000000040000795c */ /* 0x000fe20000300000 */
.L_x_29:
[----:B------:R-:W-:Y:S02]  /*1f00*/  UIADD3 UR4, UR46, UR44, URZ ;  /* 0x0000002c2e047290 */ /* 0x000fe4000fffe03f */
[----:B------:R-:W-:Y:S02]  /*1f10*/  UISETP.GT.U32.AND UP0, UPT, UR40, 0x1, UPT ;  /* 0x000000012800788c */ /* 0x000fe4000bf04070 */
[----:B------:R-:W-:-:S04]  /*1f20*/  USHF.L.U32 UR4, UR4, 0x3, URZ ;  /* 0x0000000304047899 */ /* 0x000fc8000800063f */
[----:B------:R-:W-:Y:S01]  /*1f30*/  ULOP3.LUT UR4, UR4, 0x8, URZ, 0xc0, !UPT ;  /* 0x0000000804047892 */ /* 0x000fe2000f8ec03f */
[----:B------:R-:W-:-:S03]  /*1f40*/  PLOP3.LUT P0, PT, PT, PT, UP0, 0x80, 0x0 ;  /* 0x000000000000781c */ /* 0x000fc60003f0f008 */
[----:B------:R-:W-:-:S04]  /*1f50*/  UIADD3 UR4, UR43, 0x10, UR4 ;  /* 0x000000102b047890 */ /* 0x000fc8000fffe004 */
[----:B------:R-:W-:-:S09]  /*1f60*/  UPRMT UR4, URZ, 0x654, UR4 ;  /* 0x000006543f047896 */ /* 0x000fd20008000004 */
[----:B------:R-:W-:Y:S01]  /*1f70*/  SYNCS.ARRIVE.TRANS64.RED.A1T0 RZ, [UR4], RZ ;  /* 0x000000ffffff79a7 */ /* 0x000fe20008100404 */
[----:B------:R-:W-:Y:S05]  /*1f80*/  @P0 BRA `(.L_x_28) ;  /* 0x0000000000040947 */ /* 0x000fea0003800000 */
[----:B------:R-:W-:Y:S01]  /*1f90*/  BPT.TRAP 0x1 ;  /* 0x000000040000795c */ /* 0x000fe20000300000 */
.L_x_28:
[----:B01----:R-:W-:Y:S01]  /*1fa0*/  SHF.L.U32 R0, R166, 0x1f, RZ ;  /* 0x0000001fa6007819 */ /* 0x003fe200000006ff */
[----:B------:R-:W-:Y:S01]  /*1fb0*/  ULEA UR7, UR42, UR44, 0x1 ;  /* 0x0000002c2a077291 */ /* 0x000fe2000f8e083f */
[----:B------:R-:W0:Y:S01]  /*1fc0*/  LDC R7, c[0x0][0x288] ;  /* 0x0000a200ff077b82 */ /* 0x000e220000000800 */
[----:B------:R-:W-:Y:S01]  /*1fd0*/  UIADD3 UR4, UR6, 0x7e, URZ ;  /* 0x0000007e06047890 */ /* 0x000fe2000fffe03f */
[----:B------:R-:W-:Y:S01]  /*1fe0*/  IMAD.SHL.U32 R12, R154, 0x2, RZ ;  /* 0x000000029a0c7824 */ /* 0x000fe200078e00ff */
[----:B------:R-:W-:Y:S02]  /*1ff0*/  USHF.R.U32.HI UR5, URZ, 0x1, UR7 ;  /* 0x000000013f057899 */ /* 0x000fe40008011607 */
[----:B------:R-:W-:Y:S02]  /*2000*/  UISETP.GT.U32.AND UP0, UPT, UR7, 0x1, UPT ;  /* 0x000000010700788c */ /* 0x000fe4000bf04070 */
[----:B------:R-:W-:Y:S01]  /*2010*/  ULOP3.LUT UR5, UR5, 0x1, URZ, 0xc0, !UPT ;  /* 0x0000000105057892 */ /* 0x000fe2000f8ec03f */
[----:B------:R-:W1:Y:S01]  /*2020*/  SYNCS.PHASECHK.TRANS64.TRYWAIT P0, [R155+UR45+0x10], R0 ;  /* 0x000010009b0075a7 */ /* 0x000e62000800016d */
[----:B------:R-:W-:Y:S01]  /*2030*/  UISETP.LT.U32.AND UP0, UPT, UR4, 0x7f, UP0 ;  /* 0x0000007f0400788c */ /* 0x000fe20008701070 */
[----:B------:R-:W-:Y:S01]  /*2040*/  SHF.R.S32.HI R13, RZ, 0x1f, R12 ;  /* 0x0000001fff0d7819 */ /* 0x000fe2000001140c */
[----:B------:R-:W-:-:S02]  /*2050*/  UISETP.NE.U32.AND UP1, UPT, UR5, 0x1, UPT ;  /* 0x000000010500788c */ /* 0x000fc4000bf25070 */
[----:B------:R-:W-:Y:S02]  /*2060*/  USEL UR5, URZ, 0x1, !UP0 ;  /* 0x000000013f057887 */ /* 0x000fe4000c000000 */
[----:B------:R-:W-:-:S04]  /*2070*/  UISETP.GT.U32.AND UP1, UPT, UR4, 0x7e, !UP1 ;  /* 0x0000007e0400788c */ /* 0x000fc8000cf24070 */
[----:B------:R-:W-:-:S04]  /*2080*/  USEL UR4, URZ, 0x1, !UP1 ;  /* 0x000000013f047887 */ /* 0x000fc8000c800000 */
[----:B------:R-:W-:Y:S01]  /*2090*/  ULOP3.LUT UR47, UR4, UR47, UR5, 0x96, !UPT ;  /* 0x0000002f042f7292 */ /* 0x000fe2000f8e9605 */
[----:B01----:R-:W-:Y:S11]  /*20a0*/  @!P0 BRA `(.L_x_30) ;  /* 0x00000094000c8947 */ /* 0x003ff60003800000 */
.L_x_310:
[----:B------:R-:W-:Y:S01]  /*20b0*/  IMAD.SHL.U32 R6, R18, 0x40, RZ ;  /* 0x0000004012067824 */ /* 0x000fe200078e00ff */
[----:B------:R-:W-:Y:S01]  /*20c0*/  ULDC UR6, c[0x0][0x284] ;  /* 0x0000a10000067ab9 */ /* 0x000fe20000000800 */
[----:B------:R-:W-:Y:S01]  /*20d0*/  IMAD.SHL.U32 R14, R2, 0x100, RZ ;  /* 0x00000100020e7824 */ /* 0x000fe200078e00ff */
[----:B------:R-:W-:Y:S01]  /*20e0*/  SHF.R.S32.HI R163, RZ, 0x1f, R19 ;  /* 0x0000001fffa37819 */ /* 0x000fe20000011413 */
[----:B------:R-:W-:Y:S01]  /*20f0*/  ULDC.64 UR4, c[0x0][0x5d0] ;  /* 0x0001740000047ab9 */ /* 0x000fe20000000a00 */
[----:B------:R-:W-:Y:S01]  /*2100*/  ISETP.GE.AND P0, PT, R6, UR6, PT ;  /* 0x0000000606007c0c */ /* 0x000fe2000bf06270 */
[----:B------:R-:W-:Y:S01]  /*2110*/  IMAD.WIDE.U32 R2, R19, UR4, R12 ;  /* 0x0000000413027c25 */ /* 0x000fe2000f8e000c */
[----:B------:R-:W-:Y:S01]  /*2120*/  SHF.R.S32.HI R15, RZ, 0x1f, R14 ;  /* 0x0000001fff0f7819 */ /* 0x000fe2000001140e */
[----:B------:R-:W-:Y:S01]  /*2130*/  ULOP3.LUT UR44, UR44, 0x1, URZ, 0xc0, !UPT ;  /* 0x000000012c2c7892 */ /* 0x000fe2000f8ec03f */
[C---:B------:R-:W-:Y:S01]  /*2140*/  ISETP.GE.OR P0, PT, R14.reuse, R7, P0 ;  /* 0x000000070e00720c */ /* 0x040fe20000706670 */
[----:B0-----:R-:W-:Y:S01]  /*2150*/  IMAD R0, R163, UR4, RZ ;  /* 0x00000004a3007c24 */ /* 0x001fe2000f8e02ff */
[----:B------:R-:W-:-:S03]  /*2160*/  IADD3 R4, P1, R14, R2, RZ ;  /* 0x000000020e047210 */ /* 0x000fc60007f3e0ff */
[----:B------:R-:W-:-:S05]  /*2170*/  IMAD R5, R19, UR5, R0 ;  /* 0x0000000513057c24 */ /* 0x000fca000f8e0200 */
[----:B------:R-:W-:-:S03]  /*2180*/  IADD3.X R5, R15, R3, R5, P1, !PT ;  /* 0x000000030f057210 */ /* 0x000fc60000ffe405 */
[----:B------:R-:W-:Y:S05]  /*2190*/  @P0 BRA `(.L_x_31) ;  /* 0x0000007c00100947 */ /* 0x000fea0003800000 */
[----:B------:R-:W0:Y:S01]  /*21a0*/  LDC.64 R10, c[0x0][0x5c8] ;  /* 0x00017200ff0a7b82 */ /* 0x000e220000000a00 */
[----:B-----5:R-:W-:Y:S01]  /*21b0*/  FSETP.NEU.AND P0, PT, R22, RZ, PT ;  /* 0x000000ff1600720b */ /* 0x020fe20003f0d000 */
[----:B------:R-:W-:Y:S01]  /*21c0*/  IMAD R3, R154, -0x2, R7 ;  /* 0xfffffffe9a037824 */ /* 0x000fe200078e0207 */
[----:B------:R-:W-:Y:S01]  /*21d0*/  BSSY B0, `(.L_x_31) ;  /* 0x00007c0000007945 */ /* 0x000fe20003800000 */
[----:B------:R-:W-:-:S04]  /*21e0*/  IMAD.WIDE R160, R18, 0x40, R152 ;  /* 0x0000004012a07825 */ /* 0x000fc800078e0298 */
[----:B------:R-:W-:Y:S02]  /*21f0*/  IMAD.IADD R0, R3, 0x1, -R14 ;  /* 0x0000000103007824 */ /* 0x000fe400078e0a0e */
[----:B------:R-:W-:-:S03]  /*2200*/  IMAD.IADD R2, R159, 0x1, -R6 ;  /* 0x000000019f027824 */ /* 0x000fc600078e0a06 */
[----:B------:R-:W-:-:S04]  /*2210*/  ISETP.GT.AND P2, PT, R0, RZ, PT ;  /* 0x000000ff0000720c */ /* 0x000fc80003f44270 */
[----:B------:R-:W-:Y:S01]  /*2220*/  ISETP.GT.AND P1, PT, R2, RZ, P2 ;  /* 0x000000ff0200720c */ /* 0x000fe20001724270 */
[-C--:B0-----:R-:W-:Y:S02]  /*2230*/  IMAD R3, R161, R10.reuse, RZ ;  /* 0x0000000aa1037224 */ /* 0x081fe400078e02ff */
[----:B------:R-:W-:-:S04]  /*2240*/  IMAD.WIDE.U32 R168, R160, R10, R4 ;  /* 0x0000000aa0a87225 */ /* 0x000fc800078e0004 */
[----:B------:R-:W-:-:S04]  /*2250*/  IMAD R3, R160, R11, R3 ;  /* 0x0000000ba0037224 */ /* 0x000fc800078e0203 */
[----:B------:R-:W-:Y:S01]  /*2260*/  IMAD.IADD R173, R169, 0x1, R3 ;  /* 0x00000001a9ad7824 */ /* 0x000fe200078e0203 */
[----:B------:R-:W-:Y:S06]  /*2270*/  @!P0 BRA `(.L_x_32) ;  /* 0x00000054009c8947 */ /* 0x000fec0003800000 */
[----:B------:R-:W0:Y:S01]  /*2280*/  LDC.64 R20, c[0x0][0x5b8] ;  /* 0x00016e00ff147b82 */ /* 0x000e220000000a00 */
[----:B------:R-:W-:-:S07]  /*2290*/  ULDC.64 UR4, c[0x0][0x5c0] ;  /* 0x0001700000047ab9 */ /* 0x000fce0000000a00 */
[----:B------:R-:W1:Y:S08]  /*22a0*/  LDC.64 R170, c[0x0][0x5b0] ;  /* 0x00016c00ffaa7b82 */ /* 0x000e700000000a00 */
[----:B------:R-:W2:Y:S01]  /*22b0*/  LDC.64 R8, c[0x0][0x5a8] ;  /* 0x00016a00ff087b82 */ /* 0x000ea20000000a00 */
[-C--:B0-----:R-:W-:Y:S02]  /*22c0*/  IMAD R6, R163, R20.reuse, RZ ;  /* 0x00000014a3067224 */ /* 0x081fe400078e02ff */
[----:B------:R-:W-:-:S04]  /*22d0*/  IMAD.WIDE.U32 R4, R19, R20, R12 ;  /* 0x0000001413047225 */ /* 0x000fc800078e000c */
[----:B------:R-:W-:Y:S01]  /*22e0*/  IMAD R167, R19, R21, R6 ;  /* 0x0000001513a77224 */ /* 0x000fe200078e0206 */
[----:B------:R-:W-:Y:S01]  /*22f0*/  IADD3 R162, P0, R14, R4, RZ ;  /* 0x000000040ea27210 */ /* 0x000fe20007f1e0ff */
[----:B-1----:R-:W-:-:S03]  /*2300*/  IMAD R3, R161, R170, RZ ;  /* 0x000000aaa1037224 */ /* 0x002fc600078e02ff */
[----:B------:R-:W-:Y:S01]  /*2310*/  IADD3.X R163, R15, R5, R167, P0, !PT ;  /* 0x000000050fa37210 */ /* 0x000fe200007fe4a7 */
[C---:B------:R-:W-:Y:S02]  /*2320*/  IMAD R169, R160.reuse, R171, R3 ;  /* 0x000000aba0a97224 */ /* 0x040fe400078e0203 */
[----:B------:R-:W-:-:S04]  /*2330*/  IMAD.WIDE.U32 R4, R160, R170, R162 ;  /* 0x000000aaa0047225 */ /* 0x000fc800078e00a2 */
[----:B------:R-:W-:Y:S01]  /*2340*/  IMAD.IADD R3, R5, 0x1, R169 ;  /* 0x0000000105037824 */ /* 0x000fe200078e02a9 */
[----:B--2---:R-:W-:-:S04]  /*2350*/  LEA R6, P0, R4, R8, 0x1 ;  /* 0x0000000804067211 */ /* 0x004fc800078008ff */
[----:B------:R-:W-:-:S05]  /*2360*/  LEA.HI.X R7, R4, R9, R3, 0x1, P0 ;  /* 0x0000000904077211 */ /* 0x000fca00000f0c03 */
[----:B------:R0:W2:Y:S01]  /*2370*/  @P1 LDG.E.LTC128B.U16 R3, desc[UR38][R6.64] ;  /* 0x0000002606031981 */ /* 0x0000a2000c1e1520 */
[----:B------:R-:W-:Y:S01]  /*2380*/  IMAD.WIDE.U32 R4, R160, R170, R14 ;  /* 0x000000aaa0047225 */ /* 0x000fe200078e000e */
[----:B------:R-:W-:Y:S02]  /*2390*/  BSSY B1, `(.L_x_33) ;  /* 0x0000014000017945 */ /* 0x000fe40003800000 */
[----:B------:R-:W-:-:S04]  /*23a0*/  IADD3 R164, P0, R12, R4, RZ ;  /* 0x000000040ca47210 */ /* 0x000fc80007f1e0ff */
[----:B------:R-:W-:Y:S02]  /*23b0*/  IADD3.X R165, R13, R169, R5, P0, !PT ;  /* 0x000000a90da57210 */ /* 0x000fe400007fe405 */
[----:B------:R-:W-:Y:S01]  /*23c0*/  LEA R4, P0, R168, UR4, 0x1 ;  /* 0x00000004a8047c11 */ /* 0x000fe2000f8008ff */
[----:B------:R-:W-:-:S03]  /*23d0*/  IMAD.WIDE.U32 R164, R19, R20, R164 ;  /* 0x0000001413a47225 */ /* 0x000fc600078e00a4 */
[----:B------:R-:W-:Y:S02]  /*23e0*/  LEA.HI.X R5, R168, UR5, R173, 0x1, P0 ;  /* 0x00000005a8057c11 */ /* 0x000fe400080f0cad */
[----:B------:R-:W-:Y:S01]  /*23f0*/  ISETP.GT.AND P0, PT, R0, 0x1, PT ;  /* 0x000000010000780c */ /* 0x000fe20003f04270 */
[----:B0-----:R-:W-:Y:S01]  /*2400*/  IMAD.IADD R7, R167, 0x1, R165 ;  /* 0x00000001a7077824 */ /* 0x001fe200078e02a5 */
[----:B------:R-:W-:Y:S02]  /*2410*/  LEA R6, P4, R164, R8, 0x1 ;  /* 0x00000008a4067211 */ /* 0x000fe400078808ff */
[----:B------:R-:W-:Y:S02]  /*2420*/  ISETP.GT.AND P3, PT, R2, RZ, P0 ;  /* 0x000000ff0200720c */ /* 0x000fe40000764270 */
[----:B------:R-:W-:Y:S01]  /*2430*/  LEA.HI.X R7, R164, R9, R7, 0x1, P4 ;  /* 0x00000009a4077211 */ /* 0x000fe200020f0c07 */
[C---:B------:R-:W-:Y:S01]  /*2440*/  IMAD.SHL.U32 R164, R170.reuse, 0x8, RZ ;  /* 0x00000008aaa47824 */ /* 0x040fe200078e00ff */
[----:B------:R-:W-:Y:S01]  /*2450*/  SHF.L.U64.HI R165, R170, 0x3, R171 ;  /* 0x00000003aaa57819 */ /* 0x000fe200000102ab */
[----:B--2---:R-:W-:-:S04]  /*2460*/  IMAD.U32 R21, R3, 0x10000, RZ ;  /* 0x0001000003157824 */ /* 0x004fc800078e00ff */
[----:B------:R-:W-:-:S04]  /*2470*/  FMUL R21, R21, R22 ;  /* 0x0000001615157220 */ /* 0x000fc80000400000 */
[----:B------:R-:W-:-:S05]  /*2480*/  FFMA R21, R24, R23, R21 ;  /* 0x0000001718157223 */ /* 0x000fca0000000015 */
[----:B------:R-:W-:-:S05]  /*2490*/  F2FP.BF16.F32.PACK_AB R21, RZ, R21 ;  /* 0x00000015ff15723e */ /* 0x000fca00000010ff */
[----:B------:R0:W-:Y:S01]  /*24a0*/  @P1 STG.E.U16 desc[UR38][R4.64], R21 ;  /* 0x0000001504001986 */ /* 0x0001e2000c101526 */
[----:B------:R-:W-:Y:S05]  /*24b0*/  @!P3 BRA `(.L_x_34) ;  /* 0x000000000004b947 */ /* 0x000fea0003800000 */
[----:B------:R1:W5:Y:S02]  /*24c0*/  LDG.E.LTC128B.U16 R3, desc[UR38][R6.64+0x2] ;  /* 0x0000022606037981 */ /* 0x000364000c1e1520 */
.L_x_34:
[----:B------:R-:W-:Y:S05]  /*24d0*/  BSYNC B1 ;  /* 0x0000000000017941 */ /* 0x000fea0003800000 */
.L_x_33:
[----:B0----5:R-:W-:Y:S01]  /*24e0*/  IMAD.U32 R21, R3, 0x10000, RZ ;  /* 0x0001000003157824 */ /* 0x021fe200078e00ff */
[----:B------:R-:W-:Y:S01]  /*24f0*/  ISETP.GT.AND P2, PT, R2, 0x8, P2 ;  /* 0x000000080200780c */ /* 0x000fe20001744270 */
[----:B------:R-:W-:-:S04]  /*2500*/  IMAD.WIDE.U32 R164, R160, R170, R164 ;  /* 0x000000aaa0a47225 */ /* 0x000fc800078e00a4 */
[----:B------:R-:W-:Y:S01]  /*2510*/  FMUL R18, R21, R22 ;  /* 0x0000001615127220 */ /* 0x000fe20000400000 */
[----:B------:R-:W-:Y:S01]  /*2520*/  IMAD.IADD R169, R169, 0x1, R165 ;  /* 0x00000001a9a97824 */ /* 0x000fe200078e02a5 */
[----:B------:R-:W-:Y:S02]  /*2530*/  IADD3 R21, P1, R162, R164, RZ ;  /* 0x000000a4a2157210 */ /* 0x000fe40007f3e0ff */
[----:B------:R-:W-:-:S03]  /*2540*/  FFMA R18, R25, R23, R18 ;  /* 0x0000001719127223 */ /* 0x000fc60000000012 */
[----:B------:R-:W-:Y:S01]  /*2550*/  IMAD.X R162, R169, 0x1, R163, P1 ;  /* 0x00000001a9a27824 */ /* 0x000fe200008e06a3 */
[C---:B------:R-:W-:Y:S02]  /*2560*/  LEA R24, P1, R21.reuse, R8, 0x1 ;  /* 0x0000000815187211 */ /* 0x040fe400078208ff */
[----:B------:R-:W-:Y:S02]  /*2570*/  F2FP.BF16.F32.PACK_AB R18, RZ, R18 ;  /* 0x00000012ff12723e */ /* 0x000fe400000010ff */
[----:B------:R-:W-:Y:S02]  /*2580*/  LEA.HI.X R25, R21, R9, R162, 0x1, P1 ;  /* 0x0000000915197211 */ /* 0x000fe400008f0ca2 */
[----:B------:R-:W-:Y:S02]  /*2590*/  PRMT R21, R18, 0x7610, R21 ;  /* 0x0000761012157816 */ /* 0x000fe40000000015 */
[----:B------:R-:W-:-:S03]  /*25a0*/  PRMT R18, R3, 0x7610, R18 ;  /* 0x0000761003127816 */ /* 0x000fc60000000012 */
[----:B------:R0:W-:Y:S04]  /*25b0*/  @P3 STG.E.U16 desc[UR38][R4.64+0x2], R21 ;  /* 0x0000021504003986 */ /* 0x0001e8000c101526 */
[----:B------:R-:W2:Y:S01]  /*25c0*/  @P2 LDG.E.LTC128B.U16 R18, desc[UR38][R24.64] ;  /* 0x0000002618122981 */ /* 0x000ea2000c1e1520 */
[----:B------:R-:W-:Y:S01]  /*25d0*/  IADD3 R12, P1, P3, R12, R164, R14 ;  /* 0x000000a40c0c7210 */ /* 0x000fe20007b3e00e */
[----:B------:R-:W-:Y:S01]  /*25e0*/  BSSY B1, `(.L_x_35) ;  /* 0x0000011000017945 */ /* 0x000fe20003800000 */
[C---:B------:R-:W-:Y:S02]  /*25f0*/  SHF.L.U64.HI R11, R10.reuse, 0x4, R11 ;  /* 0x000000040a0b7819 */ /* 0x040fe4000001020b */
[----:B------:R-:W-:Y:S02]  /*2600*/  IADD3.X R13, R13, R169, R15, P1, P3 ;  /* 0x000000a90d0d7210 */ /* 0x000fe40000fe640f */
[----:B------:R-:W-:-:S02]  /*2610*/  LEA R10, P1, R10, R4, 0x4 ;  /* 0x000000040a0a7211 */ /* 0x000fc400078220ff */
[----:B------:R-:W-:Y:S01]  /*2620*/  ISETP.GT.AND P0, PT, R2, 0x8, P0 ;  /* 0x000000080200780c */ /* 0x000fe20000704270 */
[----:B0-----:R-:W-:-:S04]  /*2630*/  IMAD.WIDE.U32 R20, R19, R20, R12 ;  /* 0x0000001413147225 */ /* 0x001fc800078e000c */
[----:B------:R-:W-:Y:S01]  /*2640*/  IMAD.X R11, R11, 0x1, R5, P1 ;  /* 0x000000010b0b7824 */ /* 0x000fe200008e0605 */
[----:B------:R-:W-:Y:S01]  /*2650*/  LEA R8, P3, R20, R8, 0x1 ;  /* 0x0000000814087211 */ /* 0x000fe200078608ff */
[----:B------:R-:W-:-:S05]  /*2660*/  IMAD.IADD R12, R167, 0x1, R21 ;  /* 0x00000001a70c7824 */ /* 0x000fca00078e0215 */
[----:B------:R-:W-:Y:S01]  /*2670*/  LEA.HI.X R9, R20, R9, R12, 0x1, P3 ;  /* 0x0000000914097211 */ /* 0x000fe200018f0c0c */
[----:B--2---:R-:W-:-:S04]  /*2680*/  IMAD.U32 R3, R18, 0x10000, RZ ;  /* 0x0001000012037824 */ /* 0x004fc800078e00ff */
[----:B------:R-:W-:-:S04]  /*2690*/  FMUL R3, R3, R22 ;  /* 0x0000001603037220 */ /* 0x000fc80000400000 */
[----:B------:R-:W-:-:S05]  /*26a0*/  FFMA R3, R26, R23, R3 ;  /* 0x000000171a037223 */ /* 0x000fca0000000003 */
[----:B------:R-:W-:-:S05]  /*26b0*/  F2FP.BF16.F32.PACK_AB R3, RZ, R3 ;  /* 0x00000003ff03723e */ /* 0x000fca00000010ff */
[----:B------:R0:W-:Y:S01]  /*26c0*/  @P2 STG.E.U16 desc[UR38][R10.64], R3 ;  /* 0x000000030a002986 */ /* 0x0001e2000c101526 */
[----:B------:R-:W-:Y:S05]  /*26d0*/  @!P0 BRA `(.L_x_36) ;  /* 0x0000000000048947 */ /* 0x000fea0003800000 */
[----:B------:R2:W5:Y:S02]  /*26e0*/  LDG.E.LTC128B.U16 R18, desc[UR38][R8.64+0x2] ;  /* 0x0000022608127981 */ /* 0x000564000c1e1520 */
.L_x_36:
[----:B------:R-:W-:Y:S05]  /*26f0*/  BSYNC B1 ;  /* 0x0000000000017941 */ /* 0x000fea0003800000 */
.L_x_35:
[----:B0----5:R-:W-:Y:S01]  /*2700*/  IMAD.U32 R3, R18, 0x10000, RZ ;  /* 0x0001000012037824 */ /* 0x021fe200078e00ff */
[----:B------:R-:W-:Y:S01]  /*2710*/  ISETP.GT.AND P1, PT, R0, 0x8, PT ;  /* 0x000000080000780c */ /* 0x000fe20003f24270 */
[----:B------:R-:W-:Y:S02]  /*2720*/  BSSY B1, `(.L_x_37) ;  /* 0x0000008000017945 */ /* 0x000fe40003800000 */
[----:B------:R-:W-:Y:S01]  /*2730*/  FMUL R12, R3, R22 ;  /* 0x00000016030c7220 */ /* 0x000fe20000400000 */
[----:B------:R-:W-:-:S03]  /*2740*/  ISETP.GT.AND P2, PT, R2, RZ, P1 ;  /* 0x000000ff0200720c */ /* 0x000fc60000f44270 */
[----:B------:R-:W-:-:S05]  /*2750*/  FFMA R12, R27, R23, R12 ;  /* 0x000000171b0c7223 */ /* 0x000fca000000000c */
[----:B------:R-:W-:-:S05]  /*2760*/  F2FP.BF16.F32.PACK_AB R12, RZ, R12 ;  /* 0x0000000cff0c723e */ /* 0x000fca00000010ff */
[----:B------:R0:W-:Y:S01]  /*2770*/  @P0 STG.E.U16 desc[UR38][R10.64+0x2], R12 ;  /* 0x0000020c0a000986 */ /* 0x0001e2000c101526 */
[----:B------:R-:W-:Y:S05]  /*2780*/  @!P2 BRA `(.L_x_38) ;  /* 0x000000000004a947 */ /* 0x000fea0003800000 */
[----:B------:R3:W5:Y:S02]  /*2790*/  LDG.E.LTC128B.U16 R18, desc[UR38][R6.64+0x10] ;  /* 0x0000102606127981 */ /* 0x000764000c1e1520 */
.L_x_38:
[----:B------:R-:W-:Y:S05]  /*27a0*/  BSYNC B1 ;  /* 0x0000000000017941 */ /* 0x000fea0003800000 */
.L_x_37:
[----:B-----5:R-:W-:Y:S01]  /*27b0*/  IMAD.U32 R3, R18, 0x10000, RZ ;  /* 0x0001000012037824 */ /* 0x020fe200078e00ff */
        /* <DEDUP_REMOVED lines=9> */
.L_x_40:
[----:B------:R-:W-:Y:S05]  /*2850*/  BSYNC B1 ;  /* 0x0000000000017941 */ /* 0x000fea0003800000 */
.L_x_39:
[----:B----45:R-:W-:Y:S01]  /*2860*/  IMAD.U32 R3, R18, 0x10000, RZ ;  /* 0x0001000012037824 */ /* 0x030fe200078e00ff */
[----:B------:R-:W-:Y:S01]  /*2870*/  ISETP.GT.AND P1, PT, R2, 0x8, P1 ;  /* 0x000000080200780c */ /* 0x000fe20000f24270 */
[----:B------:R-:W-:Y:S02]  /*2880*/  BSSY B1, `(.L_x_41) ;  /* 0x0000007000017945 */ /* 0x000fe40003800000 */
[----:B0-----:R-:W-:-:S04]  /*2890*/  FMUL R12, R3, R22 ;  /* 0x00000016030c7220 */ /* 0x001fc80000400000 */
[----:B------:R-:W-:-:S05]  /*28a0*/  FFMA R12, R29, R23, R12 ;  /* 0x000000171d0c7223 */ /* 0x000fca000000000c */
[----:B------:R-:W-:-:S05]  /*28b0*/  F2FP.BF16.F32.PACK_AB R12, RZ, R12 ;  /* 0x0000000cff0c723e */ /* 0x000fca00000010ff */
[----:B------:R0:W-:Y:S01]  /*28c0*/  @P3 STG.E.U16 desc[UR38][R4.64+0x12], R12 ;  /* 0x0000120c04003986 */ /* 0x0001e2000c101526 */
[----:B------:R-:W-:Y:S05]  /*28d0*/  @!P1 BRA `(.L_x_42) ;  /* 0x0000000000049947 */ /* 0x000fea0003800000 */
[----:B------:R4:W5:Y:S02]  /*28e0*/  LDG.E.LTC128B.U16 R18, desc[UR38][R8.64+0x10] ;  /* 0x0000102608127981 */ /* 0x000964000c1e1520 */
.L_x_42:
[----:B------:R-:W-:Y:S05]  /*28f0*/  BSYNC B1 ;  /* 0x0000000000017941 */ /* 0x000fea0003800000 */
.L_x_41:
[----:B-----5:R-:W-:Y:S01]  /*2900*/  IMAD.U32 R3, R18, 0x10000, RZ ;  /* 0x0001000012037824 */ /* 0x020fe200078e00ff */
[----:B------:R-:W-:Y:S01]  /*2910*/  ISETP.GT.AND P0, PT, R2, 0x8, P0 ;  /* 0x000000080200780c */ /* 0x000fe20000704270 */
[----:B------:R-:W-:Y:S02]  /*2920*/  BSSY B1, `(.L_x_43) ;  /* 0x0000007000017945 */ /* 0x000fe40003800000 */
[----:B------:R-:W-:-:S04]  /*2930*/  FMUL R3, R3, R22 ;  /* 0x0000001603037220 */ /* 0x000fc80000400000 */
[----:B------:R-:W-:-:S05]  /*2940*/  FFMA R3, R30, R23, R3 ;  /* 0x000000171e037223 */ /* 0x000fca0000000003 */
[----:B------:R-:W-:-:S05]  /*2950*/  F2FP.BF16.F32.PACK_AB R3, RZ, R3 ;  /* 0x00000003ff03723e */ /* 0x000fca00000010ff */
[----:B------:R0:W-:Y:S01]  /*2960*/  @P1 STG.E.U16 desc[UR38][R10.64+0x10], R3 ;  /* 0x000010030a001986 */ /* 0x0001e2000c101526 */
[----:B------:R-:W-:Y:S05]  /*2970*/  @!P0 BRA `(.L_x_44) ;  /* 0x0000000000048947 */ /* 0x000fea0003800000 */
[----:B------:R0:W5:Y:S02]  /*2980*/  LDG.E.LTC128B.U16 R18, desc[UR38][R8.64+0x12] ;  /* 0x0000122608127981 */ /* 0x000164000c1e1520 */
.L_x_44:
[----:B------:R-:W-:Y:S05]  /*2990*/  BSYNC B1 ;  /* 0x0000000000017941 */ /* 0x000fea0003800000 */
.L_x_43:
        /* <DEDUP_REMOVED lines=10> */
.L_x_46:
[----:B------:R-:W-:Y:S05]  /*2a40*/  BSYNC B1 ;  /* 0x0000000000017941 */ /* 0x000fea0003800000 */
.L_x_45:
        /* <DEDUP_REMOVED lines=10> */
.L_x_48:
[----:B------:R-:W-:Y:S05]  /*2af0*/  BSYNC B1 ;  /* 0x0000000000017941 */ /* 0x000fea0003800000 */
.L_x_47:
[----:B0----5:R-:W-:Y:S01]  /*2b00*/  IMAD.U32 R3, R18, 0x10000, RZ ;  /* 0x0001000012037824 */ /* 0x021fe200078e00ff */
        /* <DEDUP_REMOVED lines=8> */
.L_x_50:
[----:B------:R-:W-:Y:S05]  /*2b90*/  BSYNC B1 ;  /* 0x0000000000017941 */ /* 0x000fea0003800000 */
.L_x_49:
        /* <DEDUP_REMOVED lines=9> */
.L_x_52:
[----:B------:R-:W-:Y:S05]  /*2c30*/  BSYNC B1 ;  /* 0x0000000000017941 */ /* 0x000fea0003800000 */
.L_x_51:
        /* <DEDUP_REMOVED lines=10> */
.L_x_54:
[----:B------:R-:W-:Y:S05]  /*2ce0*/  BSYNC B1 ;  /* 0x0000000000017941 */ /* 0x000fea0003800000 */
.L_x_53:
        /* <DEDUP_REMOVED lines=10> */
.L_x_56:
[----:B------:R-:W-:Y:S05]  /*2d90*/  BSYNC B1 ;  /* 0x0000000000017941 */ /* 0x000fea0003800000 */
.L_x_55:
        /* <DEDUP_REMOVED lines=9> */
.L_x_58:
[----:B------:R-:W-:Y:S05]  /*2e30*/  BSYNC B1 ;  /* 0x0000000000017941 */ /* 0x000fea0003800000 */
.L_x_57:
        /* <DEDUP_REMOVED lines=9> */
.L_x_60:
[----:B------:R-:W-:Y:S05]  /*2ed0*/  BSYNC B1 ;  /* 0x0000000000017941 */ /* 0x000fea0003800000 */
.L_x_59:
        /* <DEDUP_REMOVED lines=10> */
.L_x_62:
[----:B------:R-:W-:Y:S05]  /*2f80*/  BSYNC B1 ;  /* 0x0000000000017941 */ /* 0x000fea0003800000 */
.L_x_61:
        /* <DEDUP_REMOVED lines=10> */
.L_x_64:
[----:B------:R-:W-:Y:S05]  /*3030*/  BSYNC B1 ;  /* 0x0000000000017941 */ /* 0x000fea0003800000 */
.L_x_63:
        /* <DEDUP_REMOVED lines=9> */
.L_x_66:
[----:B------:R-:W-:Y:S05]  /*30d0*/  BSYNC B1 ;  /* 0x0000000000017941 */ /* 0x000fea0003800000 */
.L_x_65:
        /* <DEDUP_REMOVED lines=9> */
.L_x_68:
[----:B------:R-:W-:Y:S05]  /*3170*/  BSYNC B1 ;  /* 0x0000000000017941 */ /* 0x000fea0003800000 */
.L_x_67:
        /* <DEDUP_REMOVED lines=10> */
.L_x_70:
[----:B------:R-:W-:Y:S05]  /*3220*/  BSYNC B1 ;  /* 0x0000000000017941 */ /* 0x000fea0003800000 */
.L_x_69:
        /* <DEDUP_REMOVED lines=10> */
.L_x_72:
[----:B------:R-:W-:Y:S05]  /*32d0*/  BSYNC B1 ;  /* 0x0000000000017941 */ /* 0x000fea0003800000 */
.L_x_71:
        /* <DEDUP_REMOVED lines=9> */
.L_x_74:
[----:B------:R-:W-:Y:S05]  /*3370*/  BSYNC B1 ;  /* 0x0000000000017941 */ /* 0x000fea0003800000 */
.L_x_73:
        /* <DEDUP_REMOVED lines=9> */
.L_x_76:
[----:B------:R-:W-:Y:S05]  /*3410*/  BSYNC B1 ;  /* 0x0000000000017941 */ /* 0x000fea0003800000 */
.L_x_75:
        /* <DEDUP_REMOVED lines=10> */
.L_x_78:
[----:B------:R-:W-:Y:S05]  /*34c0*/  BSYNC B1 ;  /* 0x0000000000017941 */ /* 0x000fea0003800000 */
.L_x_77:
        /* <DEDUP_REMOVED lines=10> */
.L_x_80:
[----:B------:R-:W-:Y:S05]  /*3570*/  BSYNC B1 ;  /* 0x0000000000017941 */ /* 0x000fea0003800000 */
.L_x_79:
        /* <DEDUP_REMOVED lines=9> */
.L_x_82:
[----:B------:R-:W-:Y:S05]  /*3610*/  BSYNC B1 ;  /* 0x0000000000017941 */ /* 0x000fea0003800000 */
.L_x_81:
        /* <DEDUP_REMOVED lines=9> */
.L_x_84:
[----:B------:R-:W-:Y:S05]  /*36b0*/  BSYNC B1 ;  /* 0x0000000000017941 */ /* 0x000fea0003800000 */
.L_x_83:
        /* <DEDUP_REMOVED lines=10> */
.L_x_86:
[----:B------:R-:W-:Y:S05]  /*3760*/  BSYNC B1 ;  /* 0x0000000000017941 */ /* 0x000fea0003800000 */
.L_x_85:
        /* <DEDUP_REMOVED lines=10> */
.L_x_88:
[----:B------:R-:W-:Y:S05]  /*3810*/  BSYNC B1 ;  /* 0x0000000000017941 */ /* 0x000fea0003800000 */
.L_x_87:
        /* <DEDUP_REMOVED lines=9> */
.L_x_90:
[----:B------:R-:W-:Y:S05]  /*38b0*/  BSYNC B1 ;  /* 0x0000000000017941 */ /* 0x000fea0003800000 */
.L_x_89:
        /* <DEDUP_REMOVED lines=9> */
.L_x_92:
[----:B------:R-:W-:Y:S05]  /*3950*/  BSYNC B1 ;  /* 0x0000000000017941 */ /* 0x000fea0003800000 */
.L_x_91:
        /* <DEDUP_REMOVED lines=10> */
.L_x_94:
[----:B------:R-:W-:Y:S05]  /*3a00*/  BSYNC B1 ;  /* 0x0000000000017941 */ /* 0x000fea0003800000 */
.L_x_93:
        /* <DEDUP_REMOVED lines=10> */
.L_x_96:
[----:B------:R-:W-:Y:S05]  /*3ab0*/  BSYNC B1 ;  /* 0x0000000000017941 */ /* 0x000fea0003800000 */
.L_x_95:
        /* <DEDUP_REMOVED lines=9> */
.L_x_98:
[----:B------:R-:W-:Y:S05]  /*3b50*/  BSYNC B1 ;  /* 0x0000000000017941 */ /* 0x000fea0003800000 */
.L_x_97:
        /* <DEDUP_REMOVED lines=9> */
.L_x_100:
[----:B------:R-:W-:Y:S05]  /*3bf0*/  BSYNC B1 ;  /* 0x0000000000017941 */ /* 0x000fea0003800000 */
.L_x_99:
        /* <DEDUP_REMOVED lines=10> */
.L_x_102:
[----:B------:R-:W-:Y:S05]  /*3ca0*/  BSYNC B1 ;  /* 0x0000000000017941 */ /* 0x000fea0003800000 */
.L_x_101:
        /* <DEDUP_REMOVED lines=10> */
.L_x_104:
[----:B------:R-:W-:Y:S05]  /*3d50*/  BSYNC B1 ;  /* 0x0000000000017941 */ /* 0x000fea0003800000 */
.L_x_103:
        /* <DEDUP_REMOVED lines=9> */
.L_x_106:
[----:B------:R-:W-:Y:S05]  /*3df0*/  BSYNC B1 ;  /* 0x0000000000017941 */ /* 0x000fea0003800000 */
.L_x_105:
        /* <DEDUP_REMOVED lines=9> */
.L_x_108:
[----:B------:R-:W-:Y:S05]  /*3e90*/  BSYNC B1 ;  /* 0x0000000000017941 */ /* 0x000fea0003800000 */
.L_x_107:
        /* <DEDUP_REMOVED lines=10> */
.L_x_110:
[----:B------:R-:W-:Y:S05]  /*3f40*/  BSYNC B1 ;  /* 0x0000000000017941 */ /* 0x000fea0003800000 */
.L_x_109:
        /* <DEDUP_REMOVED lines=10> */
.L_x_112:
[----:B------:R-:W-:Y:S05]  /*3ff0*/  BSYNC B1 ;  /* 0x0000000000017941 */ /* 0x000fea0003800000 */
.L_x_111:
        /* <DEDUP_REMOVED lines=9> */
.L_x_114:
[----:B------:R-:W-:Y:S05]  /*4090*/  BSYNC B1 ;  /* 0x0000000000017941 */ /* 0x000fea0003800000 */
.L_x_113:
        /* <DEDUP_REMOVED lines=9> */
.L_x_116:
[----:B------:R-:W-:Y:S05]  /*4130*/  BSYNC B1 ;  /* 0x0000000000017941 */ /* 0x000fea0003800000 */
.L_x_115:
        /* <DEDUP_REMOVED lines=10> */
.L_x_118:
[----:B------:R-:W-:Y:S05]  /*41e0*/  BSYNC B1 ;  /* 0x0000000000017941 */ /* 0x000fea0003800000 */
.L_x_117:
        /* <DEDUP_REMOVED lines=10> */
.L_x_120:
[----:B------:R-:W-:Y:S05]  /*4290*/  BSYNC B1 ;  /* 0x0000000000017941 */ /* 0x000fea0003800000 */
.L_x_119:
        /* <DEDUP_REMOVED lines=9> */
.L_x_122:
[----:B------:R-:W-:Y:S05]  /*4330*/  BSYNC B1 ;  /* 0x0000000000017941 */ /* 0x000fea0003800000 */
.L_x_121:
        /* <DEDUP_REMOVED lines=9> */
.L_x_124:
[----:B------:R-:W-:Y:S05]  /*43d0*/  BSYNC B1 ;  /* 0x0000000000017941 */ /* 0x000fea0003800000 */
.L_x_123:
        /* <DEDUP_REMOVED lines=10> */
.L_x_126:
[----:B------:R-:W-:Y:S05]  /*4480*/  BSYNC B1 ;  /* 0x0000000000017941 */ /* 0x000fea0003800000 */
.L_x_125:
        /* <DEDUP_REMOVED lines=10> */
.L_x_128:
[----:B------:R-:W-:Y:S05]  /*4530*/  BSYNC B1 ;  /* 0x0000000000017941 */ /* 0x000fea0003800000 */
.L_x_127:
        /* <DEDUP_REMOVED lines=9> */
.L_x_130:
[----:B------:R-:W-:Y:S05]  /*45d0*/  BSYNC B1 ;  /* 0x0000000000017941 */ /* 0x000fea0003800000 */
.L_x_129:
        /* <DEDUP_REMOVED lines=9> */
.L_x_132:
[----:B------:R-:W-:Y:S05]  /*4670*/  BSYNC B1 ;  /* 0x0000000000017941 */ /* 0x000fea0003800000 */
.L_x_131:
        /* <DEDUP_REMOVED lines=10> */
.L_x_134:
[----:B------:R-:W-:Y:S05]  /*4720*/  BSYNC B1 ;  /* 0x0000000000017941 */ /* 0x000fea0003800000 */
.L_x_133:
        /* <DEDUP_REMOVED lines=10> */
.L_x_136:
[----:B------:R-:W-:Y:S05]  /*47d0*/  BSYNC B1 ;  /* 0x0000000000017941 */ /* 0x000fea0003800000 */
.L_x_135:
        /* <DEDUP_REMOVED lines=9> */
.L_x_138:
[----:B------:R-:W-:Y:S05]  /*4870*/  BSYNC B1 ;  /* 0x0000000000017941 */ /* 0x000fea0003800000 */
.L_x_137:
        /* <DEDUP_REMOVED lines=9> */
.L_x_140:
[----:B------:R-:W-:Y:S05]  /*4910*/  BSYNC B1 ;  /* 0x0000000000017941 */ /* 0x000fea0003800000 */
.L_x_139:
        /* <DEDUP_REMOVED lines=10> */
.L_x_142:
[----:B------:R-:W-:Y:S05]  /*49c0*/  BSYNC B1 ;  /* 0x0000000000017941 */ /* 0x000fea0003800000 */
.L_x_141:
        /* <DEDUP_REMOVED lines=10> */
.L_x_144:
[----:B------:R-:W-:Y:S05]  /*4a70*/  BSYNC B1 ;  /* 0x0000000000017941 */ /* 0x000fea0003800000 */
.L_x_143:
        /* <DEDUP_REMOVED lines=9> */
.L_x_146:
[----:B------:R-:W-:Y:S05]  /*4b10*/  BSYNC B1 ;  /* 0x0000000000017941 */ /* 0x000fea0003800000 */
.L_x_145:
        /* <DEDUP_REMOVED lines=9> */
.L_x_148:
[----:B------:R-:W-:Y:S05]  /*4bb0*/  BSYNC B1 ;  /* 0x0000000000017941 */ /* 0x000fea0003800000 */
.L_x_147:
        /* <DEDUP_REMOVED lines=10> */
.L_x_150:
[----:B------:R-:W-:Y:S05]  /*4c60*/  BSYNC B1 ;  /* 0x0000000000017941 */ /* 0x000fea0003800000 */
.L_x_149:
        /* <DEDUP_REMOVED lines=10> */
.L_x_152:
[----:B------:R-:W-:Y:S05]  /*4d10*/  BSYNC B1 ;  /* 0x0000000000017941 */ /* 0x000fea0003800000 */
.L_x_151:
        /* <DEDUP_REMOVED lines=9> */
.L_x_154:
[----:B------:R-:W-:Y:S05]  /*4db0*/  BSYNC B1 ;  /* 0x0000000000017941 */ /* 0x000fea0003800000 */
.L_x_153:
        /* <DEDUP_REMOVED lines=9> */
.L_x_156:
[----:B------:R-:W-:Y:S05]  /*4e50*/  BSYNC B1 ;  /* 0x0000000000017941 */ /* 0x000fea0003800000 */
.L_x_155:
        /* <DEDUP_REMOVED lines=10> */
.L_x_158:
[----:B------:R-:W-:Y:S05]  /*4f00*/  BSYNC B1 ;  /* 0x0000000000017941 */ /* 0x000fea0003800000 */
.L_x_157:
        /* <DEDUP_REMOVED lines=10> */
.L_x_160:
[----:B------:R-:W-:Y:S05]  /*4fb0*/  BSYNC B1 ;  /* 0x0000000000017941 */ /* 0x000fea0003800000 */
.L_x_159:
        /* <DEDUP_REMOVED lines=9> */
.L_x_162:
[----:B------:R-:W-:Y:S05]  /*5050*/  BSYNC B1 ;  /* 0x0000000000017941 */ /* 0x000fea0003800000 */
.L_x_161:
        /* <DEDUP_REMOVED lines=9> */
.L_x_164:
[----:B------:R-:W-:Y:S05]  /*50f0*/  BSYNC B1 ;  /* 0x0000000000017941 */ /* 0x000fea0003800000 */
.L_x_163:
        /* <DEDUP_REMOVED lines=10> */
.L_x_166:
[----:B------:R-:W-:Y:S05]  /*51a0*/  BSYNC B1 ;  /* 0x0000000000017941 */ /* 0x000fea0003800000 */
.L_x_165:
        /* <DEDUP_REMOVED lines=10> */
.L_x_168:
[----:B------:R-:W-:Y:S05]  /*5250*/  BSYNC B1 ;  /* 0x0000000000017941 */ /* 0x000fea0003800000 */
.L_x_167:
        /* <DEDUP_REMOVED lines=9> */
.L_x_170:
[----:B------:R-:W-:Y:S05]  /*52f0*/  BSYNC B1 ;  /* 0x0000000000017941 */ /* 0x000fea0003800000 */
.L_x_169:
        /* <DEDUP_REMOVED lines=9> */
.L_x_172:
[----:B------:R-:W-:Y:S05]  /*5390*/  BSYNC B1 ;  /* 0x0000000000017941 */ /* 0x000fea0003800000 */
.L_x_171:
        /* <DEDUP_REMOVED lines=10> */
.L_x_174:
[----:B------:R-:W-:Y:S05]  /*5440*/  BSYNC B1 ;  /* 0x0000000000017941 */ /* 0x000fea0003800000 */
.L_x_173:
        /* <DEDUP_REMOVED lines=10> */
.L_x_176:
[----:B------:R-:W-:Y:S05]  /*54f0*/  BSYNC B1 ;  /* 0x0000000000017941 */ /* 0x000fea0003800000 */
.L_x_175:
        /* <DEDUP_REMOVED lines=9> */
.L_x_178:
[----:B------:R-:W-:Y:S05]  /*5590*/  BSYNC B1 ;  /* 0x0000000000017941 */ /* 0x000fea0003800000 */
.L_x_177:
        /* <DEDUP_REMOVED lines=9> */
.L_x_180:
[----:B------:R-:W-:Y:S05]  /*5630*/  BSYNC B1 ;  /* 0x0000000000017941 */ /* 0x000fea0003800000 */
.L_x_179:
        /* <DEDUP_REMOVED lines=10> */
.L_x_182:
[----:B------:R-:W-:Y:S05]  /*56e0*/  BSYNC B1 ;  /* 0x0000000000017941 */ /* 0x000fea0003800000 */
.L_x_181:
        /* <DEDUP_REMOVED lines=10> */
.L_x_184:
[----:B------:R-:W-:Y:S05]  /*5790*/  BSYNC B1 ;  /* 0x0000000000017941 */ /* 0x000fea0003800000 */
.L_x_183:
        /* <DEDUP_REMOVED lines=9> */
.L_x_186:
[----:B------:R-:W-:Y:S05]  /*5830*/  BSYNC B1 ;  /* 0x0000000000017941 */ /* 0x000fea0003800000 */
.L_x_185:
        /* <DEDUP_REMOVED lines=9> */
.L_x_188:
[----:B------:R-:W-:Y:S05]  /*58d0*/  BSYNC B1 ;  /* 0x0000000000017941 */ /* 0x000fea0003800000 */
.L_x_187:
        /* <DEDUP_REMOVED lines=10> */
.L_x_190:
[----:B------:R-:W-:Y:S05]  /*5980*/  BSYNC B1 ;  /* 0x0000000000017941 */ /* 0x000fea0003800000 */
.L_x_189:
        /* <DEDUP_REMOVED lines=10> */
.L_x_192:
[----:B------:R-:W-:Y:S05]  /*5a30*/  BSYNC B1 ;  /* 0x0000000000017941 */ /* 0x000fea0003800000 */
.L_x_191:
        /* <DEDUP_REMOVED lines=9> */
.L_x_194:
[----:B------:R-:W-:Y:S05]  /*5ad0*/  BSYNC B1 ;  /* 0x0000000000017941 */ /* 0x000fea0003800000 */
.L_x_193:
        /* <DEDUP_REMOVED lines=9> */
.L_x_196:
[----:B------:R-:W-:Y:S05]  /*5b70*/  BSYNC B1 ;  /* 0x0000000000017941 */ /* 0x000fea0003800000 */
.L_x_195:
        /* <DEDUP_REMOVED lines=10> */
.L_x_198:
[----:B------:R-:W-:Y:S05]  /*5c20*/  BSYNC B1 ;  /* 0x0000000000017941 */ /* 0x000fea0003800000 */
.L_x_197:
        /* <DEDUP_REMOVED lines=10> */
.L_x_200:
[----:B------:R-:W-:Y:S05]  /*5cd0*/  BSYNC B1 ;  /* 0x0000000000017941 */ /* 0x000fea0003800000 */
.L_x_199:
        /* <DEDUP_REMOVED lines=9> */
.L_x_202:
[----:B------:R-:W-:Y:S05]  /*5d70*/  BSYNC B1 ;  /* 0x0000000000017941 */ /* 0x000fea0003800000 */
.L_x_201:
        /* <DEDUP_REMOVED lines=9> */
.L_x_204:
[----:B------:R-:W-:Y:S05]  /*5e10*/  BSYNC B1 ;  /* 0x0000000000017941 */ /* 0x000fea0003800000 */
.L_x_203:
        /* <DEDUP_REMOVED lines=10> */
.L_x_206:
[----:B------:R-:W-:Y:S05]  /*5ec0*/  BSYNC B1 ;  /* 0x0000000000017941 */ /* 0x000fea0003800000 */
.L_x_205:
        /* <DEDUP_REMOVED lines=10> */
.L_x_208:
[----:B------:R-:W-:Y:S05]  /*5f70*/  BSYNC B1 ;  /* 0x0000000000017941 */ /* 0x000fea0003800000 */
.L_x_207:
        /* <DEDUP_REMOVED lines=9> */
.L_x_210:
[----:B------:R-:W-:Y:S05]  /*6010*/  BSYNC B1 ;  /* 0x0000000000017941 */ /* 0x000fea0003800000 */
.L_x_209:
        /* <DEDUP_REMOVED lines=9> */
.L_x_212:
[----:B------:R-:W-:Y:S05]  /*60b0*/  BSYNC B1 ;  /* 0x0000000000017941 */ /* 0x000fea0003800000 */
.L_x_211:
        /* <DEDUP_REMOVED lines=10> */
.L_x_214:
[----:B------:R-:W-:Y:S05]  /*6160*/  BSYNC B1 ;  /* 0x0000000000017941 */ /* 0x000fea0003800000 */
.L_x_213:
        /* <DEDUP_REMOVED lines=10> */
.L_x_216:
[----:B------:R-:W-:Y:S05]  /*6210*/  BSYNC B1 ;  /* 0x0000000000017941 */ /* 0x000fea0003800000 */
.L_x_215:
        /* <DEDUP_REMOVED lines=9> */
.L_x_218:
[----:B------:R-:W-:Y:S05]  /*62b0*/  BSYNC B1 ;  /* 0x0000000000017941 */ /* 0x000fea0003800000 */
.L_x_217:
        /* <DEDUP_REMOVED lines=9> */
.L_x_220:
[----:B------:R-:W-:Y:S05]  /*6350*/  BSYNC B1 ;  /* 0x0000000000017941 */ /* 0x000fea0003800000 */
.L_x_219:
        /* <DEDUP_REMOVED lines=10> */
.L_x_222:
[----:B------:R-:W-:Y:S05]  /*6400*/  BSYNC B1 ;  /* 0x0000000000017941 */ /* 0x000fea0003800000 */
.L_x_221:
        /* <DEDUP_REMOVED lines=10> */
.L_x_224:
[----:B------:R-:W-:Y:S05]  /*64b0*/  BSYNC B1 ;  /* 0x0000000000017941 */ /* 0x000fea0003800000 */
.L_x_223:
        /* <DEDUP_REMOVED lines=9> */
.L_x_226:
[----:B------:R-:W-:Y:S05]  /*6550*/  BSYNC B1 ;  /* 0x0000000000017941 */ /* 0x000fea0003800000 */
.L_x_225:
        /* <DEDUP_REMOVED lines=9> */
.L_x_228:
[----:B------:R-:W-:Y:S05]  /*65f0*/  BSYNC B1 ;  /* 0x0000000000017941 */ /* 0x000fea0003800000 */
.L_x_227:
        /* <DEDUP_REMOVED lines=10> */
.L_x_230:
[----:B------:R-:W-:Y:S05]  /*66a0*/  BSYNC B1 ;  /* 0x0000000000017941 */ /* 0x000fea0003800000 */
.L_x_229:
        /* <DEDUP_REMOVED lines=10> */
.L_x_232:
[----:B------:R-:W-:Y:S05]  /*6750*/  BSYNC B1 ;  /* 0x0000000000017941 */ /* 0x000fea0003800000 */
.L_x_231:
        /* <DEDUP_REMOVED lines=9> */
.L_x_234:
[----:B------:R-:W-:Y:S05]  /*67f0*/  BSYNC B1 ;  /* 0x0000000000017941 */ /* 0x000fea0003800000 */
.L_x_233:
        /* <DEDUP_REMOVED lines=9> */
.L_x_236:
[----:B------:R-:W-:Y:S05]  /*6890*/  BSYNC B1 ;  /* 0x0000000000017941 */ /* 0x000fea0003800000 */
.L_x_235:
        /* <DEDUP_REMOVED lines=10> */
.L_x_238:
[----:B------:R-:W-:Y:S05]  /*6940*/  BSYNC B1 ;  /* 0x0000000000017941 */ /* 0x000fea0003800000 */
.L_x_237:
        /* <DEDUP_REMOVED lines=10> */
.L_x_240:
[----:B------:R-:W-:Y:S05]  /*69f0*/  BSYNC B1 ;  /* 0x0000000000017941 */ /* 0x000fea0003800000 */
.L_x_239:
        /* <DEDUP_REMOVED lines=9> */
.L_x_242:
[----:B------:R-:W-:Y:S05]  /*6a90*/  BSYNC B1 ;  /* 0x0000000000017941 */ /* 0x000fea0003800000 */
.L_x_241:
        /* <DEDUP_REMOVED lines=9> */
.L_x_244:
[----:B------:R-:W-:Y:S05]  /*6b30*/  BSYNC B1 ;  /* 0x0000000000017941 */ /* 0x000fea0003800000 */
.L_x_243:
        /* <DEDUP_REMOVED lines=10> */
.L_x_246:
[----:B------:R-:W-:Y:S05]  /*6be0*/  BSYNC B1 ;  /* 0x0000000000017941 */ /* 0x000fea0003800000 */
.L_x_245:
        /* <DEDUP_REMOVED lines=10> */
.L_x_248:
[----:B------:R-:W-:Y:S05]  /*6c90*/  BSYNC B1 ;  /* 0x0000000000017941 */ /* 0x000fea0003800000 */
.L_x_247:
        /* <DEDUP_REMOVED lines=9> */
.L_x_250:
[----:B------:R-:W-:Y:S05]  /*6d30*/  BSYNC B1 ;  /* 0x0000000000017941 */ /* 0x000fea0003800000 */
.L_x_249:
        /* <DEDUP_REMOVED lines=9> */
.L_x_252:
[----:B------:R-:W-:Y:S05]  /*6dd0*/  BSYNC B1 ;  /* 0x0000000000017941 */ /* 0x000fea0003800000 */
.L_x_251:
        /* <DEDUP_REMOVED lines=10> */
.L_x_254:
[----:B------:R-:W-:Y:S05]  /*6e80*/  BSYNC B1 ;  /* 0x0000000000017941 */ /* 0x000fea0003800000 */
.L_x_253:
        /* <DEDUP_REMOVED lines=10> */
.L_x_256:
[----:B------:R-:W-:Y:S05]  /*6f30*/  BSYNC B1 ;  /* 0x0000000000017941 */ /* 0x000fea0003800000 */
.L_x_255:
        /* <DEDUP_REMOVED lines=9> */
.L_x_258:
[----:B------:R-:W-:Y:S05]  /*6fd0*/  BSYNC B1 ;  /* 0x0000000000017941 */ /* 0x000fea0003800000 */
.L_x_257:
        /* <DEDUP_REMOVED lines=9> */
.L_x_260:
[----:B------:R-:W-:Y:S05]  /*7070*/  BSYNC B1 ;  /* 0x0000000000017941 */ /* 0x000fea0003800000 */
.L_x_259:
        /* <DEDUP_REMOVED lines=10> */
.L_x_262:
[----:B------:R-:W-:Y:S05]  /*7120*/  BSYNC B1 ;  /* 0x0000000000017941 */ /* 0x000fea0003800000 */
.L_x_261:
        /* <DEDUP_REMOVED lines=10> */
.L_x_264:
[----:B------:R-:W-:Y:S05]  /*71d0*/  BSYNC B1 ;  /* 0x0000000000017941 */ /* 0x000fea0003800000 */
.L_x_263:
        /* <DEDUP_REMOVED lines=9> */
.L_x_266:
[----:B------:R-:W-:Y:S05]  /*7270*/  BSYNC B1 ;  /* 0x0000000000017941 */ /* 0x000fea0003800000 */
.L_x_265:
        /* <DEDUP_REMOVED lines=9> */
.L_x_268:
[----:B------:R-:W-:Y:S05]  /*7310*/  BSYNC B1 ;  /* 0x0000000000017941 */ /* 0x000fea0003800000 */
.L_x_267:
        /* <DEDUP_REMOVED lines=10> */
.L_x_270:
[----:B------:R-:W-:Y:S05]  /*73c0*/  BSYNC B1 ;  /* 0x0000000000017941 */ /* 0x000fea0003800000 */
.L_x_269:
        /* <DEDUP_REMOVED lines=10> */
.L_x_272:
[----:B------:R-:W-:Y:S05]  /*7470*/  BSYNC B1 ;  /* 0x0000000000017941 */ /* 0x000fea0003800000 */
.L_x_271:
        /* <DEDUP_REMOVED lines=9> */
.L_x_274:
[----:B------:R-:W-:Y:S05]  /*7510*/  BSYNC B1 ;  /* 0x0000000000017941 */ /* 0x000fea0003800000 */
.L_x_273:
        /* <DEDUP_REMOVED lines=9> */
.L_x_276:
[----:B------:R-:W-:Y:S05]  /*75b0*/  BSYNC B1 ;  /* 0x0000000000017941 */ /* 0x000fea0003800000 */
.L_x_275:
        /* <DEDUP_REMOVED lines=10> */
.L_x_278:
[----:B------:R-:W-:Y:S05]  /*7660*/  BSYNC B1 ;  /* 0x0000000000017941 */ /* 0x000fea0003800000 */
.L_x_277:
        /* <DEDUP_REMOVED lines=10> */
.L_x_280:
[----:B------:R-:W-:Y:S05]  /*7710*/  BSYNC B1 ;  /* 0x0000000000017941 */ /* 0x000fea0003800000 */
.L_x_279:
        /* <DEDUP_REMOVED lines=9> */
.L_x_282:
[----:B------:R-:W-:Y:S05]  /*77b0*/  BSYNC B1 ;  /* 0x0000000000017941 */ /* 0x000fea0003800000 */
.L_x_281:
[----:B-----5:R-:W-:Y:S01]  /*77c0*/  IMAD.U32 R3, R18, 0x10000, RZ ;  /* 0x0001000012037824 */ /* 0x020fe200078e00ff */
[----:B------:R-:W-:Y:S01]  /*77d0*/  ISETP.GT.AND P0, PT, R2, 0x8, P0 ;  /* 0x000000080200780c */ /* 0x000fe20000704270 */
[----:B0-----:R-:W-:Y:S01]  /*77e0*/  @P1 IMAD.MOV.U32 R4, RZ, RZ, R10 ;  /* 0x000000ffff041224 */ /* 0x001fe200078e000a */
[----:B------:R-:W-:Y:S01]  /*77f0*/  BSSY B1, `(.L_x_283) ;  /* 0x0000008000017945 */ /* 0x000fe20003800000 */
[----:B------:R-:W-:Y:S01]  /*7800*/  FMUL R3, R3, R22 ;  /* 0x0000001603037220 */ /* 0x000fe20000400000 */
[----:B------:R-:W-:-:S03]  /*7810*/  @P1 IMAD.MOV.U32 R5, RZ, RZ, R11 ;  /* 0x000000ffff051224 */ /* 0x000fc600078e000b */
[----:B------:R-:W-:-:S05]  /*7820*/  FFMA R3, R150, R23, R3 ;  /* 0x0000001796037223 */ /* 0x000fca0000000003 */
[----:B------:R-:W-:-:S05]  /*7830*/  F2FP.BF16.F32.PACK_AB R3, RZ, R3 ;  /* 0x00000003ff03723e */ /* 0x000fca00000010ff */
[----:B------:R0:W-:Y:S01]  /*7840*/  @P1 STG.E.U16 desc[UR38][R4.64+0x1f0], R3 ;  /* 0x0001f00304001986 */ /* 0x0001e2000c101526 */
[----:B------:R-:W-:Y:S05]  /*7850*/  @!P0 BRA `(.L_x_284) ;  /* 0x0000000000048947 */ /* 0x000fea0003800000 */
[----:B------:R0:W5:Y:S02]  /*7860*/  LDG.E.LTC128B.U16 R18, desc[UR38][R8.64+0x1f2] ;  /* 0x0001f22608127981 */ /* 0x000164000c1e1520 */
.L_x_284:
[----:B------:R-:W-:Y:S05]  /*7870*/  BSYNC B1 ;  /* 0x0000000000017941 */ /* 0x000fea0003800000 */
.L_x_283:
[----:B------:R-:W-:Y:S05]  /*7880*/  @!P0 BRA `(.L_x_285) ;  /* 0x0000002400508947 */ /* 0x000fea0003800000 */
[----:B0----5:R-:W-:-:S04]  /*7890*/  IMAD.U32 R3, R18, 0x10000, RZ ;  /* 0x0001000012037824 */ /* 0x021fc800078e00ff */
[----:B------:R-:W-:-:S04]  /*78a0*/  FMUL R0, R3, R22 ;  /* 0x0000001603007220 */ /* 0x000fc80000400000 */
[----:B------:R-:W-:-:S05]  /*78b0*/  FFMA R0, R151, R23, R0 ;  /* 0x0000001797007223 */ /* 0x000fca0000000000 */
[----:B------:R-:W-:-:S05]  /*78c0*/  F2FP.BF16.F32.PACK_AB R0, RZ, R0 ;  /* 0x00000000ff00723e */ /* 0x000fca00000010ff */
[----:B------:R0:W-:Y:S01]  /*78d0*/  STG.E.U16 desc[UR38][R10.64+0x1f2], R0 ;  /* 0x0001f2000a007986 */ /* 0x0001e2000c101526 */
[----:B------:R-:W-:Y:S05]  /*78e0*/  BRA `(.L_x_285) ;  /* 0x0000002400387947 */ /* 0x000fea0003800000 */
.L_x_32:
[----:B------:R-:W-:Y:S01]  /*78f0*/  ISETP.GT.AND P0, PT, R0, 0x1, PT ;  /* 0x000000010000780c */ /* 0x000fe20003f04270 */
[----:B------:R-:W-:Y:S01]  /*7900*/  ULDC.64 UR4, c[0x0][0x5c0] ;  /* 0x0001700000047ab9 */ /* 0x000fe20000000a00 */
[-C--:B------:R-:W-:Y:S01]  /*7910*/  FMUL R24, R24, R23.reuse ;  /* 0x0000001718187220 */ /* 0x080fe20000400000 */
[-C--:B------:R-:W-:Y:S01]  /*7920*/  FMUL R25, R25, R23.reuse ;  /* 0x0000001719197220 */ /* 0x080fe20000400000 */
[----:B------:R-:W-:Y:S01]  /*7930*/  ISETP.GT.AND P3, PT, R2, RZ, P0 ;  /* 0x000000ff0200720c */ /* 0x000fe20000764270 */
[-C--:B------:R-:W-:Y:S01]  /*7940*/  FMUL R26, R26, R23.reuse ;  /* 0x000000171a1a7220 */ /* 0x080fe20000400000 */
[----:B------:R-:W-:Y:S01]  /*7950*/  LEA R4, P4, R168, UR4, 0x1 ;  /* 0x00000004a8047c11 */ /* 0x000fe2000f8808ff */
[-C--:B------:R-:W-:Y:S01]  /*7960*/  FMUL R27, R27, R23.reuse ;  /* 0x000000171b1b7220 */ /* 0x080fe20000400000 */
[----:B------:R-:W-:Y:S01]  /*7970*/  F2FP.BF16.F32.PACK_AB R24, RZ, R24 ;  /* 0x00000018ff18723e */ /* 0x000fe200000010ff */
[-C--:B------:R-:W-:Y:S01]  /*7980*/  FMUL R28, R28, R23.reuse ;  /* 0x000000171c1c7220 */ /* 0x080fe20000400000 */
[----:B------:R-:W-:Y:S01]  /*7990*/  LEA.HI.X R5, R168, UR5, R173, 0x1, P4 ;  /* 0x00000005a8057c11 */ /* 0x000fe2000a0f0cad */
[----:B------:R-:W-:Y:S01]  /*79a0*/  FMUL R29, R29, R23 ;  /* 0x000000171d1d7220 */ /* 0x000fe20000400000 */
[----:B------:R-:W-:Y:S01]  /*79b0*/  F2FP.BF16.F32.PACK_AB R25, RZ, R25 ;  /* 0x00000019ff19723e */ /* 0x000fe200000010ff */
[-C--:B------:R-:W-:Y:S01]  /*79c0*/  FMUL R30, R30, R23.reuse ;  /* 0x000000171e1e7220 */ /* 0x080fe20000400000 */
[C---:B------:R-:W-:Y:S01]  /*79d0*/  SHF.L.U64.HI R11, R10.reuse, 0x4, R11 ;  /* 0x000000040a0b7819 */ /* 0x040fe2000001020b */
[----:B------:R-:W-:Y:S01]  /*79e0*/  @P1 STG.E.U16 desc[UR38][R4.64], R24 ;  /* 0x0000001804001986 */ /* 0x000fe2000c101526 */
[----:B------:R-:W-:Y:S01]  /*79f0*/  LEA R6, P4, R10, R4, 0x4 ;  /* 0x000000040a067211 */ /* 0x000fe200078820ff */
[-C--:B------:R-:W-:Y:S01]  /*7a00*/  FMUL R31, R31, R23.reuse ;  /* 0x000000171f1f7220 */ /* 0x080fe20000400000 */
[----:B------:R-:W-:Y:S01]  /*7a10*/  ISETP.GT.AND P2, PT, R2, 0x8, P2 ;  /* 0x000000080200780c */ /* 0x000fe20001744270 */
[----:B------:R-:W-:Y:S01]  /*7a20*/  @P3 STG.E.U16 desc[UR38][R4.64+0x2], R25 ;  /* 0x0000021904003986 */ /* 0x000fe2000c101526 */
[----:B------:R-:W-:Y:S01]  /*7a30*/  ISETP.GT.AND P1, PT, R0, 0x8, PT ;  /* 0x000000080000780c */ /* 0x000fe20003f24270 */
[----:B------:R-:W-:Y:S01]  /*7a40*/  IMAD.X R7, R11, 0x1, R5, P4 ;  /* 0x000000010b077824 */ /* 0x000fe200020e0605 */
[----:B------:R-:W-:Y:S01]  /*7a50*/  ISETP.GT.AND P3, PT, R2, 0x8, P0 ;  /* 0x000000080200780c */ /* 0x000fe20000764270 */
[-C--:B------:R-:W-:Y:S01]  /*7a60*/  FMUL R32, R32, R23.reuse ;  /* 0x0000001720207220 */ /* 0x080fe20000400000 */
[----:B------:R-:W-:Y:S01]  /*7a70*/  ISETP.GT.AND P0, PT, R0, 0x9, PT ;  /* 0x000000090000780c */ /* 0x000fe20003f04270 */
[-C--:B------:R-:W-:Y:S01]  /*7a80*/  FMUL R33, R33, R23.reuse ;  /* 0x0000001721217220 */ /* 0x080fe20000400000 */
[----:B------:R-:W-:Y:S01]  /*7a90*/  ISETP.GT.AND P5, PT, R2, RZ, P1 ;  /* 0x000000ff0200720c */ /* 0x000fe20000fa4270 */
[-C--:B------:R-:W-:Y:S01]  /*7aa0*/  FMUL R34, R34, R23.reuse ;  /* 0x0000001722227220 */ /* 0x080fe20000400000 */
[----:B------:R-:W-:Y:S01]  /*7ab0*/  ISETP.GT.AND P4, PT, R2, RZ, P0 ;  /* 0x000000ff0200720c */ /* 0x000fe20000784270 */
[-C--:B------:R-:W-:Y:S01]  /*7ac0*/  FMUL R35, R35, R23.reuse ;  /* 0x0000001723237220 */ /* 0x080fe20000400000 */
[----:B------:R-:W-:Y:S01]  /*7ad0*/  F2FP.BF16.F32.PACK_AB R26, RZ, R26 ;  /* 0x0000001aff1a723e */ /* 0x000fe200000010ff */
[----:B------:R-:W-:Y:S01]  /*7ae0*/  FMUL R36, R36, R23 ;  /* 0x0000001724247220 */ /* 0x000fe20000400000 */
[----:B------:R-:W-:Y:S01]  /*7af0*/  F2FP.BF16.F32.PACK_AB R27, RZ, R27 ;  /* 0x0000001bff1b723e */ /* 0x000fe200000010ff */
[----:B------:R-:W-:Y:S01]  /*7b00*/  FMUL R37, R37, R23 ;  /* 0x0000001725257220 */ /* 0x000fe20000400000 */
[----:B------:R-:W-:Y:S01]  /*7b10*/  F2FP.BF16.F32.PACK_AB R28, RZ, R28 ;  /* 0x0000001cff1c723e */ /* 0x000fe200000010ff */
[----:B------:R-:W-:Y:S01]  /*7b20*/  @P2 STG.E.U16 desc[UR38][R6.64], R26 ;  /* 0x0000001a06002986 */ /* 0x000fe2000c101526 */
[----:B------:R-:W-:Y:S01]  /*7b30*/  F2FP.BF16.F32.PACK_AB R29, RZ, R29 ;  /* 0x0000001dff1d723e */ /* 0x000fe200000010ff */
[-C--:B------:R-:W-:Y:S01]  /*7b40*/  FMUL R38, R38, R23.reuse ;  /* 0x0000001726267220 */ /* 0x080fe20000400000 */
[----:B------:R-:W-:Y:S01]  /*7b50*/  ISETP.GT.AND P1, PT, R2, 0x8, P1 ;  /* 0x000000080200780c */ /* 0x000fe20000f24270 */
[----:B------:R-:W-:Y:S01]  /*7b60*/  @P3 STG.E.U16 desc[UR38][R6.64+0x2], R27 ;  /* 0x0000021b06003986 */ /* 0x000fe2000c101526 */
[----:B------:R-:W-:Y:S01]  /*7b70*/  ISETP.GT.AND P3, PT, R0, 0x10, PT ;  /* 0x000000100000780c */ /* 0x000fe20003f64270 */
[-C--:B------:R-:W-:Y:S01]  /*7b80*/  FMUL R39, R39, R23.reuse ;  /* 0x0000001727277220 */ /* 0x080fe20000400000 */
[----:B------:R-:W-:Y:S01]  /*7b90*/  ISETP.GT.AND P2, PT, R2, 0x8, P0 ;  /* 0x000000080200780c */ /* 0x000fe20000744270 */
[----:B------:R-:W-:Y:S01]  /*7ba0*/  @P5 STG.E.U16 desc[UR38][R4.64+0x10], R28 ;  /* 0x0000101c04005986 */ /* 0x000fe2000c101526 */
[----:B------:R-:W-:Y:S01]  /*7bb0*/  ISETP.GT.AND P0, PT, R0, 0x11, PT ;  /* 0x000000110000780c */ /* 0x000fe20003f04270 */
[-C--:B------:R-:W-:Y:S01]  /*7bc0*/  FMUL R40, R40, R23.reuse ;  /* 0x0000001728287220 */ /* 0x080fe20000400000 */
[----:B------:R-:W-:Y:S01]  /*7bd0*/  F2FP.BF16.F32.PACK_AB R30, RZ, R30 ;  /* 0x0000001eff1e723e */ /* 0x000fe200000010ff */
[----:B------:R-:W-:Y:S01]  /*7be0*/  @P4 STG.E.U16 desc[UR38][R4.64+0x12], R29 ;  /* 0x0000121d04004986 */ /* 0x000fe2000c101526 */
[C---:B------:R-:W-:Y:S01]  /*7bf0*/  ISETP.GT.AND P4, PT, R2.reuse, RZ, P3 ;  /* 0x000000ff0200720c */ /* 0x040fe20001f84270 */
[----:B------:R-:W-:Y:S01]  /*7c00*/  FMUL R41, R41, R23 ;  /* 0x0000001729297220 */ /* 0x000fe20000400000 */
[----:B------:R-:W-:Y:S01]  /*7c10*/  ISETP.GT.AND P5, PT, R2, RZ, P0 ;  /* 0x000000ff0200720c */ /* 0x000fe200007a4270 */
[----:B------:R-:W-:Y:S01]  /*7c20*/  @P1 STG.E.U16 desc[UR38][R6.64+0x10], R30 ;  /* 0x0000101e06001986 */ /* 0x000fe2000c101526 */
[----:B------:R-:W-:Y:S01]  /*7c30*/  F2FP.BF16.F32.PACK_AB R31, RZ, R31 ;  /* 0x0000001fff1f723e */ /* 0x000fe200000010ff */
[-C--:B------:R-:W-:Y:S01]  /*7c40*/  FMUL R42, R42, R23.reuse ;  /* 0x000000172a2a7220 */ /* 0x080fe20000400000 */
[----:B------:R-:W-:Y:S01]  /*7c50*/  F2FP.BF16.F32.PACK_AB R32, RZ, R32 ;  /* 0x00000020ff20723e */ /* 0x000fe200000010ff */
[----:B------:R-:W-:Y:S01]  /*7c60*/  FMUL R43, R43, R23 ;  /* 0x000000172b2b7220 */ /* 0x000fe20000400000 */
[----:B------:R-:W-:Y:S01]  /*7c70*/  ISETP.GT.AND P1, PT, R2, 0x8, P3 ;  /* 0x000000080200780c */ /* 0x000fe20001f24270 */
[----:B------:R-:W-:Y:S01]  /*7c80*/  @P2 STG.E.U16 desc[UR38][R6.64+0x12], R31 ;  /* 0x0000121f06002986 */ /* 0x000fe2000c101526 */
[----:B------:R-:W-:Y:S01]  /*7c90*/  F2FP.BF16.F32.PACK_AB R33, RZ, R33 ;  /* 0x00000021ff21723e */ /* 0x000fe200000010ff */
[-C--:B------:R-:W-:Y:S01]  /*7ca0*/  FMUL R44, R44, R23.reuse ;  /* 0x000000172c2c7220 */ /* 0x080fe20000400000 */
[----:B------:R-:W-:Y:S01]  /*7cb0*/  ISETP.GT.AND P3, PT, R0, 0x18, PT ;  /* 0x000000180000780c */ /* 0x000fe20003f64270 */
[----:B------:R-:W-:Y:S01]  /*7cc0*/  @P4 STG.E.U16 desc[UR38][R4.64+0x20], R32 ;  /* 0x0000202004004986 */ /* 0x000fe2000c101526 */
[----:B------:R-:W-:Y:S01]  /*7cd0*/  ISETP.GT.AND P2, PT, R2, 0x8, P0 ;  /* 0x000000080200780c */ /* 0x000fe20000744270 */
[-C--:B------:R-:W-:Y:S01]  /*7ce0*/  FMUL R45, R45, R23.reuse ;  /* 0x000000172d2d7220 */ /* 0x080fe20000400000 */
[----:B------:R-:W-:Y:S01]  /*7cf0*/  ISETP.GT.AND P0, PT, R0, 0x19, PT ;  /* 0x000000190000780c */ /* 0x000fe20003f04270 */
[----:B------:R-:W-:Y:S01]  /*7d00*/  @P5 STG.E.U16 desc[UR38][R4.64+0x22], R33 ;  /* 0x0000222104005986 */ /* 0x000fe2000c101526 */
[----:B------:R-:W-:Y:S01]  /*7d10*/  ISETP.GT.AND P4, PT, R2, RZ, P3 ;  /* 0x000000ff0200720c */ /* 0x000fe20001f84270 */
[-C--:B------:R-:W-:Y:S01]  /*7d20*/  FMUL R46, R46, R23.reuse ;  /* 0x000000172e2e7220 */ /* 0x080fe20000400000 */
[----:B------:R-:W-:Y:S01]  /*7d30*/  ISETP.GT.AND P5, PT, R2, RZ, P0 ;  /* 0x000000ff0200720c */ /* 0x000fe200007a4270 */
[-C--:B------:R-:W-:Y:S01]  /*7d40*/  FMUL R47, R47, R23.reuse ;  /* 0x000000172f2f7220 */ /* 0x080fe20000400000 */
[----:B------:R-:W-:Y:S01]  /*7d50*/  F2FP.BF16.F32.PACK_AB R34, RZ, R34 ;  /* 0x00000022ff22723e */ /* 0x000fe200000010ff */
[----:B------:R-:W-:Y:S01]  /*7d60*/  FMUL R48, R48, R23 ;  /* 0x0000001730307220 */ /* 0x000fe20000400000 */
[----:B------:R-:W-:Y:S01]  /*7d70*/  F2FP.BF16.F32.PACK_AB R35, RZ, R35 ;  /* 0x00000023ff23723e */ /* 0x000fe200000010ff */
[-C--:B------:R-:W-:Y:S01]  /*7d80*/  FMUL R49, R49, R23.reuse ;  /* 0x0000001731317220 */ /* 0x080fe20000400000 */
[----:B------:R-:W-:Y:S01]  /*7d90*/  F2FP.BF16.F32.PACK_AB R36, RZ, R36 ;  /* 0x00000024ff24723e */ /* 0x000fe200000010ff */
[----:B------:R-:W-:Y:S01]  /*7da0*/  @P1 STG.E.U16 desc[UR38][R6.64+0x20], R34 ;  /* 0x0000202206001986 */ /* 0x000fe2000c101526 */
[----:B------:R-:W-:Y:S01]  /*7db0*/  ISETP.GT.AND P1, PT, R2, 0x8, P3 ;  /* 0x000000080200780c */ /* 0x000fe20001f24270 */
[----:B------:R-:W-:Y:S01]  /*7dc0*/  FMUL R50, R50, R23 ;  /* 0x0000001732327220 */ /* 0x000fe20000400000 */
[----:B------:R-:W-:Y:S01]  /*7dd0*/  F2FP.BF16.F32.PACK_AB R37, RZ, R37 ;  /* 0x00000025ff25723e */ /* 0x000fe200000010ff */
[----:B------:R-:W-:Y:S01]  /*7de0*/  @P2 STG.E.U16 desc[UR38][R6.64+0x22], R35 ;  /* 0x0000222306002986 */ /* 0x000fe2000c101526 */
[----:B------:R-:W-:Y:S01]  /*7df0*/  ISETP.GT.AND P3, PT, R0, 0x20, PT ;  /* 0x000000200000780c */ /* 0x000fe20003f64270 */
[-C--:B------:R-:W-:Y:S01]  /*7e00*/  FMUL R51, R51, R23.reuse ;  /* 0x0000001733337220 */ /* 0x080fe20000400000 */
[----:B------:R-:W-:Y:S01]  /*7e10*/  ISETP.GT.AND P2, PT, R2, 0x8, P0 ;  /* 0x000000080200780c */ /* 0x000fe20000744270 */
[----:B------:R-:W-:Y:S01]  /*7e20*/  @P4 STG.E.U16 desc[UR38][R4.64+0x30], R36 ;  /* 0x0000302404004986 */ /* 0x000fe2000c101526 */
[----:B------:R-:W-:Y:S01]  /*7e30*/  ISETP.GT.AND P0, PT, R0, 0x21, PT ;  /* 0x000000210000780c */ /* 0x000fe20003f04270 */
[-C--:B------:R-:W-:Y:S01]  /*7e40*/  FMUL R52, R52, R23.reuse ;  /* 0x0000001734347220 */ /* 0x080fe20000400000 */
[C---:B------:R-:W-:Y:S01]  /*7e50*/  ISETP.GT.AND P4, PT, R2.reuse, RZ, P3 ;  /* 0x000000ff0200720c */ /* 0x040fe20001f84270 */
[----:B------:R-:W-:Y:S01]  /*7e60*/  @P5 STG.E.U16 desc[UR38][R4.64+0x32], R37 ;  /* 0x0000322504005986 */ /* 0x000fe2000c101526 */
        /* <DEDUP_REMOVED lines=328> */
[----:B------:R-:W-:-:S02]  /*92f0*/  ISETP.GT.AND P1, PT, R2, 0x8, P3 ;  /* 0x000000080200780c */ /* 0x000fc40001f24270 */
[----:B------:R-:W-:Y:S01]  /*9300*/  F2FP.BF16.F32.PACK_AB R105, RZ, R105 ;  /* 0x00000069ff69723e */ /* 0x000fe200000010ff */
[----:B------:R-:W-:Y:S01]  /*9310*/  @P2 STG.E.U16 desc[UR38][R6.64+0x132], R103 ;  /* 0x0001326706002986 */ /* 0x000fe2000c101526 */
[----:B------:R-:W-:Y:S02]  /*9320*/  ISETP.GT.AND P3, PT, R0, 0xa8, PT ;  /* 0x000000a80000780c */ /* 0x000fe40003f64270 */
[----:B------:R-:W-:Y:S01]  /*9330*/  ISETP.GT.AND P2, PT, R2, 0x8, P0 ;  /* 0x000000080200780c */ /* 0x000fe20000744270 */
[----:B------:R-:W-:Y:S01]  /*9340*/  @P4 STG.E.U16 desc[UR38][R4.64+0x140], R104 ;  /* 0x0001406804004986 */ /* 0x000fe2000c101526 */
[----:B------:R-:W-:Y:S02]  /*9350*/  ISETP.GT.AND P0, PT, R0, 0xa9, PT ;  /* 0x000000a90000780c */ /* 0x000fe40003f04270 */
[C---:B------:R-:W-:Y:S01]  /*9360*/  ISETP.GT.AND P4, PT, R2.reuse, RZ, P3 ;  /* 0x000000ff0200720c */ /* 0x040fe20001f84270 */
[----:B------:R-:W-:Y:S01]  /*9370*/  @P5 STG.E.U16 desc[UR38][R4.64+0x142], R105 ;  /* 0x0001426904005986 */ /* 0x000fe2000c101526 */
[----:B------:R-:W-:-:S02]  /*9380*/  ISETP.GT.AND P5, PT, R2, RZ, P0 ;  /* 0x000000ff0200720c */ /* 0x000fc400007a4270 */
[----:B------:R-:W-:Y:S02]  /*9390*/  F2FP.BF16.F32.PACK_AB R106, RZ, R106 ;  /* 0x0000006aff6a723e */ /* 0x000fe400000010ff */
[----:B------:R-:W-:Y:S02]  /*93a0*/  F2FP.BF16.F32.PACK_AB R107, RZ, R107 ;  /* 0x0000006bff6b723e */ /* 0x000fe400000010ff */
[----:B------:R-:W-:Y:S01]  /*93b0*/  F2FP.BF16.F32.PACK_AB R108, RZ, R108 ;  /* 0x0000006cff6c723e */ /* 0x000fe200000010ff */
[----:B------:R-:W-:Y:S01]  /*93c0*/  @P1 STG.E.U16 desc[UR38][R6.64+0x140], R106 ;  /* 0x0001406a06001986 */ /* 0x000fe2000c101526 */
[----:B------:R-:W-:Y:S02]  /*93d0*/  ISETP.GT.AND P1, PT, R2, 0x8, P3 ;  /* 0x000000080200780c */ /* 0x000fe40001f24270 */
[----:B------:R-:W-:Y:S01]  /*93e0*/  F2FP.BF16.F32.PACK_AB R109, RZ, R109 ;  /* 0x0000006dff6d723e */ /* 0x000fe200000010ff */
[----:B------:R-:W-:Y:S01]  /*93f0*/  @P2 STG.E.U16 desc[UR38][R6.64+0x142], R107 ;  /* 0x0001426b06002986 */ /* 0x000fe2000c101526 */
[----:B------:R-:W-:-:S02]  /*9400*/  ISETP.GT.AND P3, PT, R0, 0xb0, PT ;  /* 0x000000b00000780c */ /* 0x000fc40003f64270 */
[----:B------:R-:W-:Y:S01]  /*9410*/  ISETP.GT.AND P2, PT, R2, 0x8, P0 ;  /* 0x000000080200780c */ /* 0x000fe20000744270 */
[----:B------:R-:W-:Y:S01]  /*9420*/  @P4 STG.E.U16 desc[UR38][R4.64+0x150], R108 ;  /* 0x0001506c04004986 */ /* 0x000fe2000c101526 */
[----:B------:R-:W-:Y:S02]  /*9430*/  ISETP.GT.AND P0, PT, R0, 0xb1, PT ;  /* 0x000000b10000780c */ /* 0x000fe40003f04270 */
[C---:B------:R-:W-:Y:S01]  /*9440*/  ISETP.GT.AND P4, PT, R2.reuse, RZ, P3 ;  /* 0x000000ff0200720c */ /* 0x040fe20001f84270 */
[----:B------:R-:W-:Y:S01]  /*9450*/  @P5 STG.E.U16 desc[UR38][R4.64+0x152], R109 ;  /* 0x0001526d04005986 */ /* 0x000fe2000c101526 */
[----:B------:R-:W-:Y:S02]  /*9460*/  ISETP.GT.AND P5, PT, R2, RZ, P0 ;  /* 0x000000ff0200720c */ /* 0x000fe400007a4270 */
[----:B------:R-:W-:Y:S02]  /*9470*/  F2FP.BF16.F32.PACK_AB R110, RZ, R110 ;  /* 0x0000006eff6e723e */ /* 0x000fe400000010ff */
[----:B------:R-:W-:-:S02]  /*9480*/  F2FP.BF16.F32.PACK_AB R111, RZ, R111 ;  /* 0x0000006fff6f723e */ /* 0x000fc400000010ff */
[----:B------:R-:W-:Y:S01]  /*9490*/  F2FP.BF16.F32.PACK_AB R112, RZ, R112 ;  /* 0x00000070ff70723e */ /* 0x000fe200000010ff */
[----:B------:R-:W-:Y:S01]  /*94a0*/  @P1 STG.E.U16 desc[UR38][R6.64+0x150], R110 ;  /* 0x0001506e06001986 */ /* 0x000fe2000c101526 */
[----:B------:R-:W-:Y:S02]  /*94b0*/  ISETP.GT.AND P1, PT, R2, 0x8, P3 ;  /* 0x000000080200780c */ /* 0x000fe40001f24270 */
[----:B------:R-:W-:Y:S01]  /*94c0*/  F2FP.BF16.F32.PACK_AB R113, RZ, R113 ;  /* 0x00000071ff71723e */ /* 0x000fe200000010ff */
[----:B------:R-:W-:Y:S01]  /*94d0*/  @P2 STG.E.U16 desc[UR38][R6.64+0x152], R111 ;  /* 0x0001526f06002986 */ /* 0x000fe2000c101526 */
[----:B------:R-:W-:Y:S02]  /*94e0*/  ISETP.GT.AND P3, PT, R0, 0xb8, PT ;  /* 0x000000b80000780c */ /* 0x000fe40003f64270 */
[----:B------:R-:W-:Y:S01]  /*94f0*/  ISETP.GT.AND P2, PT, R2, 0x8, P0 ;  /* 0x000000080200780c */ /* 0x000fe20000744270 */
[----:B------:R-:W-:Y:S01]  /*9500*/  @P4 STG.E.U16 desc[UR38][R4.64+0x160], R112 ;  /* 0x0001607004004986 */ /* 0x000fe2000c101526 */
[----:B------:R-:W-:-:S02]  /*9510*/  ISETP.GT.AND P0, PT, R0, 0xb9, PT ;  /* 0x000000b90000780c */ /* 0x000fc40003f04270 */
[C---:B------:R-:W-:Y:S01]  /*9520*/  ISETP.GT.AND P4, PT, R2.reuse, RZ, P3 ;  /* 0x000000ff0200720c */ /* 0x040fe20001f84270 */
[----:B------:R-:W-:Y:S01]  /*9530*/  @P5 STG.E.U16 desc[UR38][R4.64+0x162], R113 ;  /* 0x0001627104005986 */ /* 0x000fe2000c101526 */
[C---:B------:R-:W-:Y:S02]  /*9540*/  ISETP.GT.AND P5, PT, R2.reuse, RZ, P0 ;  /* 0x000000ff0200720c */ /* 0x040fe400007a4270 */
[----:B------:R-:W-:Y:S02]  /*9550*/  F2FP.BF16.F32.PACK_AB R114, RZ, R114 ;  /* 0x00000072ff72723e */ /* 0x000fe400000010ff */
[----:B------:R-:W-:Y:S02]  /*9560*/  F2FP.BF16.F32.PACK_AB R115, RZ, R115 ;  /* 0x00000073ff73723e */ /* 0x000fe400000010ff */
        /* <DEDUP_REMOVED lines=58> */
[C---:B------:R-:W-:Y:S02]  /*9910*/  ISETP.GT.AND P1, PT, R2.reuse, 0x8, P2 ;  /* 0x000000080200780c */ /* 0x040fe40001724270 */
[----:B------:R-:W-:Y:S01]  /*9920*/  F2FP.BF16.F32.PACK_AB R133, RZ, R133 ;  /* 0x00000085ff85723e */ /* 0x000fe200000010ff */
[----:B------:R-:W-:Y:S01]  /*9930*/  @P0 STG.E.U16 desc[UR38][R6.64+0x1a2], R131 ;  /* 0x0001a28306000986 */ /* 0x000fe2000c101526 */
[----:B------:R-:W-:-:S02]  /*9940*/  ISETP.GT.AND P2, PT, R2, 0x8, P3 ;  /* 0x000000080200780c */ /* 0x000fc40001f44270 */
[C---:B------:R-:W-:Y:S01]  /*9950*/  ISETP.GT.AND P3, PT, R0.reuse, 0xe0, PT ;  /* 0x000000e00000780c */ /* 0x040fe20003f64270 */
        /* <DEDUP_REMOVED lines=9> */
[----:B------:R-:W-:Y:S02]  /*99f0*/  F2FP.BF16.F32.PACK_AB R137, RZ, R137 ;  /* 0x00000089ff89723e */ /* 0x000fe400000010ff */
[C---:B------:R-:W-:Y:S01]  /*9a00*/  ISETP.GT.AND P1, PT, R2.reuse, 0x8, P3 ;  /* 0x000000080200780c */ /* 0x040fe20001f24270 */
[----:B------:R-:W-:Y:S01]  /*9a10*/  @P2 STG.E.U16 desc[UR38][R6.64+0x1b2], R135 ;  /* 0x0001b28706002986 */ /* 0x000fe2000c101526 */
[----:B------:R-:W-:Y:S02]  /*9a20*/  ISETP.GT.AND P0, PT, R2, 0x8, P0 ;  /* 0x000000080200780c */ /* 0x000fe40000704270 */
[----:B------:R-:W-:Y:S01]  /*9a30*/  F2FP.BF16.F32.PACK_AB R138, RZ, R138 ;  /* 0x0000008aff8a723e */ /* 0x000fe200000010ff */
[----:B------:R-:W-:Y:S01]  /*9a40*/  @P4 STG.E.U16 desc[UR38][R4.64+0x1c0], R136 ;  /* 0x0001c08804004986 */ /* 0x000fe2000c101526 */
[----:B------:R-:W-:-:S02]  /*9a50*/  ISETP.GT.AND P4, PT, R0, 0xe8, PT ;  /* 0x000000e80000780c */ /* 0x000fc40003f84270 */
[----:B------:R-:W-:Y:S01]  /*9a60*/  F2FP.BF16.F32.PACK_AB R139, RZ, R139 ;  /* 0x0000008bff8b723e */ /* 0x000fe200000010ff */
[----:B------:R-:W-:Y:S01]  /*9a70*/  @P5 STG.E.U16 desc[UR38][R4.64+0x1c2], R137 ;  /* 0x0001c28904005986 */ /* 0x000fe2000c101526 */
[----:B------:R-:W-:Y:S02]  /*9a80*/  ISETP.GT.AND P5, PT, R0, 0xe9, PT ;  /* 0x000000e90000780c */ /* 0x000fe40003fa4270 */
[C---:B------:R-:W-:Y:S01]  /*9a90*/  ISETP.GT.AND P2, PT, R2.reuse, RZ, P4 ;  /* 0x000000ff0200720c */ /* 0x040fe20002744270 */
[----:B------:R-:W-:Y:S01]  /*9aa0*/  @P1 STG.E.U16 desc[UR38][R6.64+0x1c0], R138 ;  /* 0x0001c08a06001986 */ /* 0x000fe2000c101526 */
[C---:B------:R-:W-:Y:S02]  /*9ab0*/  ISETP.GT.AND P6, PT, R2.reuse, RZ, P5 ;  /* 0x000000ff0200720c */ /* 0x040fe40002fc4270 */
[----:B------:R-:W-:Y:S01]  /*9ac0*/  ISETP.GT.AND P4, PT, R2, 0x8, P4 ;  /* 0x000000080200780c */ /* 0x000fe20002784270 */
[----:B------:R-:W-:Y:S01]  /*9ad0*/  @P0 STG.E.U16 desc[UR38][R6.64+0x1c2], R139 ;  /* 0x0001c28b06000986 */ /* 0x000fe2000c101526 */
[----:B------:R-:W-:-:S02]  /*9ae0*/  F2FP.BF16.F32.PACK_AB R140, RZ, R140 ;  /* 0x0000008cff8c723e */ /* 0x000fc400000010ff */
[----:B------:R-:W-:Y:S02]  /*9af0*/  F2FP.BF16.F32.PACK_AB R141, RZ, R141 ;  /* 0x0000008dff8d723e */ /* 0x000fe400000010ff */
[C---:B------:R-:W-:Y:S02]  /*9b00*/  ISETP.GT.AND P3, PT, R0.reuse, 0xf0, PT ;  /* 0x000000f00000780c */ /* 0x040fe40003f64270 */
[----:B------:R-:W-:Y:S01]  /*9b10*/  F2FP.BF16.F32.PACK_AB R142, RZ, R142 ;  /* 0x0000008eff8e723e */ /* 0x000fe200000010ff */
[----:B------:R-:W-:Y:S01]  /*9b20*/  @P2 STG.E.U16 desc[UR38][R4.64+0x1d0], R140 ;  /* 0x0001d08c04002986 */ /* 0x000fe2000c101526 */
[----:B------:R-:W-:Y:S02]  /*9b30*/  ISETP.GT.AND P2, PT, R0, 0xf1, PT ;  /* 0x000000f10000780c */ /* 0x000fe40003f44270 */
[----:B------:R-:W-:Y:S01]  /*9b40*/  F2FP.BF16.F32.PACK_AB R143, RZ, R143 ;  /* 0x0000008fff8f723e */ /* 0x000fe200000010ff */
[----:B------:R-:W-:Y:S01]  /*9b50*/  @P6 STG.E.U16 desc[UR38][R4.64+0x1d2], R141 ;  /* 0x0001d28d04006986 */ /* 0x000fe2000c101526 */
[----:B------:R-:W-:-:S02]  /*9b60*/  ISETP.GT.AND P6, PT, R2, 0x8, P5 ;  /* 0x000000080200780c */ /* 0x000fc40002fc4270 */
[C---:B------:R-:W-:Y:S01]  /*9b70*/  ISETP.GT.AND P5, PT, R2.reuse, RZ, P3 ;  /* 0x000000ff0200720c */ /* 0x040fe20001fa4270 */
[----:B------:R-:W-:Y:S01]  /*9b80*/  @P4 STG.E.U16 desc[UR38][R6.64+0x1d0], R142 ;  /* 0x0001d08e06004986 */ /* 0x000fe2000c101526 */
[C---:B------:R-:W-:Y:S02]  /*9b90*/  ISETP.GT.AND P4, PT, R2.reuse, RZ, P2 ;  /* 0x000000ff0200720c */ /* 0x040fe40001784270 */
[----:B------:R-:W-:Y:S02]  /*9ba0*/  F2FP.BF16.F32.PACK_AB R144, RZ, R144 ;  /* 0x00000090ff90723e */ /* 0x000fe400000010ff */
[----:B------:R-:W-:Y:S02]  /*9bb0*/  ISETP.GT.AND P3, PT, R2, 0x8, P3 ;  /* 0x000000080200780c */ /* 0x000fe40001f64270 */
[C---:B------:R-:W-:Y:S02]  /*9bc0*/  ISETP.GT.AND P0, PT, R0.reuse, 0xf9, PT ;  /* 0x000000f90000780c */ /* 0x040fe40003f04270 */
[----:B------:R-:W-:Y:S01]  /*9bd0*/  ISETP.GT.AND P1, PT, R0, 0xf8, PT ;  /* 0x000000f80000780c */ /* 0x000fe20003f24270 */
[----:B------:R-:W-:Y:S01]  /*9be0*/  @P6 STG.E.U16 desc[UR38][R6.64+0x1d2], R143 ;  /* 0x0001d28f06006986 */ /* 0x000fe2000c101526 */
[----:B------:R-:W-:-:S02]  /*9bf0*/  ISETP.GT.AND P2, PT, R2, 0x8, P2 ;  /* 0x000000080200780c */ /* 0x000fc40001744270 */
[C---:B------:R-:W-:Y:S01]  /*9c00*/  ISETP.GT.AND P6, PT, R2.reuse, RZ, P1 ;  /* 0x000000ff0200720c */ /* 0x040fe20000fc4270 */
[----:B------:R-:W-:Y:S01]  /*9c10*/  @P5 STG.E.U16 desc[UR38][R4.64+0x1e0], R144 ;  /* 0x0001e09004005986 */ /* 0x000fe2000c101526 */
[C---:B------:R-:W-:Y:S01]  /*9c20*/  ISETP.GT.AND P5, PT, R2.reuse, RZ, P0 ;  /* 0x000000ff0200720c */ /* 0x040fe200007a4270 */
[----:B------:R-:W-:Y:S01]  /*9c30*/  @P4 IMAD.MOV.U32 R3, RZ, RZ, R5 ;  /* 0x000000ffff034224 */ /* 0x000fe200078e0005 */
[C---:B------:R-:W-:Y:S02]  /*9c40*/  ISETP.GT.AND P1, PT, R2.reuse, 0x8, P1 ;  /* 0x000000080200780c */ /* 0x040fe40000f24270 */
[----:B------:R-:W-:Y:S01]  /*9c50*/  ISETP.GT.AND P0, PT, R2, 0x8, P0 ;  /* 0x000000080200780c */ /* 0x000fe20000704270 */
[----:B------:R-:W-:Y:S01]  /*9c60*/  @P4 IMAD.MOV.U32 R2, RZ, RZ, R4 ;  /* 0x000000ffff024224 */ /* 0x000fe200078e0004 */
[----:B------:R-:W-:Y:S02]  /*9c70*/  F2FP.BF16.F32.PACK_AB R145, RZ, R145 ;  /* 0x00000091ff91723e */ /* 0x000fe400000010ff */
[----:B------:R-:W-:-:S02]  /*9c80*/  F2FP.BF16.F32.PACK_AB R146, RZ, R146 ;  /* 0x00000092ff92723e */ /* 0x000fc400000010ff */
[----:B------:R-:W-:Y:S01]  /*9c90*/  F2FP.BF16.F32.PACK_AB R147, RZ, R147 ;  /* 0x00000093ff93723e */ /* 0x000fe200000010ff */
[----:B------:R0:W-:Y:S01]  /*9ca0*/  @P4 STG.E.U16 desc[UR38][R2.64+0x1e2], R145 ;  /* 0x0001e29102004986 */ /* 0x0001e2000c101526 */
[----:B------:R-:W-:Y:S02]  /*9cb0*/  F2FP.BF16.F32.PACK_AB R148, RZ, R148 ;  /* 0x00000094ff94723e */ /* 0x000fe400000010ff */
[----:B------:R-:W-:Y:S02]  /*9cc0*/  F2FP.BF16.F32.PACK_AB R149, RZ, R149 ;  /* 0x00000095ff95723e */ /* 0x000fe400000010ff */
[----:B------:R-:W-:Y:S02]  /*9cd0*/  F2FP.BF16.F32.PACK_AB R150, RZ, R150 ;  /* 0x00000096ff96723e */ /* 0x000fe400000010ff */
[----:B------:R-:W-:Y:S01]  /*9ce0*/  F2FP.BF16.F32.PACK_AB R151, RZ, R151 ;  /* 0x00000097ff97723e */ /* 0x000fe200000010ff */
[----:B0-----:R-:W-:Y:S02]  /*9cf0*/  @P3 IMAD.MOV.U32 R2, RZ, RZ, R6 ;  /* 0x000000ffff023224 */ /* 0x001fe400078e0006 */
[----:B------:R-:W-:-:S05]  /*9d00*/  @P3 IMAD.MOV.U32 R3, RZ, RZ, R7 ;  /* 0x000000ffff033224 */ /* 0x000fca00078e0007 */
[----:B------:R0:W-:Y:S02]  /*9d10*/  @P3 STG.E.U16 desc[UR38][R2.64+0x1e0], R146 ;  /* 0x0001e09202003986 */ /* 0x0001e4000c101526 */
[----:B0-----:R-:W-:Y:S02]  /*9d20*/  @P2 IMAD.MOV.U32 R2, RZ, RZ, R6 ;  /* 0x000000ffff022224 */ /* 0x001fe400078e0006 */
[----:B------:R-:W-:-:S05]  /*9d30*/  @P2 IMAD.MOV.U32 R3, RZ, RZ, R7 ;  /* 0x000000ffff032224 */ /* 0x000fca00078e0007 */
[----:B------:R0:W-:Y:S02]  /*9d40*/  @P2 STG.E.U16 desc[UR38][R2.64+0x1e2], R147 ;  /* 0x0001e29302002986 */ /* 0x0001e4000c101526 */
[----:B0-----:R-:W-:Y:S02]  /*9d50*/  @P6 IMAD.MOV.U32 R2, RZ, RZ, R4 ;  /* 0x000000ffff026224 */ /* 0x001fe400078e0004 */
[----:B------:R-:W-:-:S05]  /*9d60*/  @P6 IMAD.MOV.U32 R3, RZ, RZ, R5 ;  /* 0x000000ffff036224 */ /* 0x000fca00078e0005 */
[----:B------:R0:W-:Y:S04]  /*9d70*/  @P6 STG.E.U16 desc[UR38][R2.64+0x1f0], R148 ;  /* 0x0001f09402006986 */ /* 0x0001e8000c101526 */
[----:B------:R1:W-:Y:S01]  /*9d80*/  @P5 STG.E.U16 desc[UR38][R4.64+0x1f2], R149 ;  /* 0x0001f29504005986 */ /* 0x0003e2000c101526 */
[----:B0-----:R-:W-:Y:S02]  /*9d90*/  @P1 IMAD.MOV.U32 R2, RZ, RZ, R6 ;  /* 0x000000ffff021224 */ /* 0x001fe400078e0006 */
[----:B------:R-:W-:-:S05]  /*9da0*/  @P1 IMAD.MOV.U32 R3, RZ, RZ, R7 ;  /* 0x000000ffff031224 */ /* 0x000fca00078e0007 */
[----:B------:R1:W-:Y:S04]  /*9db0*/  @P1 STG.E.U16 desc[UR38][R2.64+0x1f0], R150 ;  /* 0x0001f09602001986 */ /* 0x0003e8000c101526 */
[----:B------:R1:W-:Y:S02]  /*9dc0*/  @P0 STG.E.U16 desc[UR38][R6.64+0x1f2], R151 ;  /* 0x0001f29706000986 */ /* 0x0003e4000c101526 */
.L_x_285:
[----:B------:R-:W-:Y:S05]  /*9dd0*/  BSYNC B0 ;  /* 0x0000000000007941 */ /* 0x000fea0003800000 */
.L_x_31:
[----:B-1----:R-:W-:Y:S01]  /*9de0*/  IMAD.U32 R2, RZ, RZ, UR36 ;  /* 0x00000024ff027e24 */ /* 0x002fe2000f8e00ff */
[----:B------:R-:W-:Y:S01]  /*9df0*/  ULDC.64 UR4, c[0x0][0x650] ;  /* 0x0001940000047ab9 */ /* 0x000fe20000000a00 */
[----:B0-----:R-:W-:Y:S01]  /*9e00*/  IMAD.U32 R0, RZ, RZ, UR41 ;  /* 0x00000029ff007e24 */ /* 0x001fe2000f8e00ff */
[----:B------:R0:W-:Y:S01]  /*9e10*/  SYNCS.ARRIVE.TRANS64.A1T0 RZ, [R158+UR50], RZ ;  /* 0x000000ff9eff79a7 */ /* 0x0001e20008100032 */
[----:B------:R-:W-:Y:S01]  /*9e20*/  IMAD.U32 R3, RZ, RZ, UR37 ;  /* 0x00000025ff037e24 */ /* 0x000fe2000f8e00ff */
[C---:B------:R-:W-:Y:S01]  /*9e30*/  LEA R16, P0, R2.reuse, R16, 0x1 ;  /* 0x0000001002107211 */ /* 0x040fe200078008ff */
[----:B-----5:R-:W-:Y:S02]  /*9e40*/  IMAD.MOV.U32 R18, RZ, RZ, -0x1 ;  /* 0xffffffffff127424 */ /* 0x020fe400078e00ff */
[----:B------:R-:W-:Y:S01]  /*9e50*/  IMAD.MOV.U32 R19, RZ, RZ, -0x1 ;  /* 0xffffffffff137424 */ /* 0x000fe200078e00ff */
[----:B------:R-:W-:Y:S01]  /*9e60*/  LEA.HI.X R17, R2, R17, R0, 0x1, P0 ;  /* 0x0000001102117211 */ /* 0x000fe200000f0c00 */
[----:B------:R-:W-:Y:S01]  /*9e70*/  IMAD.MOV.U32 R2, RZ, RZ, -0x1 ;  /* 0xffffffffff027424 */ /* 0x000fe200078e00ff */
[----:B------:R-:W-:-:S02]  /*9e80*/  ISETP.GE.U32.AND P0, PT, R16, UR4, PT ;  /* 0x0000000410007c0c */ /* 0x000fc4000bf06070 */
[----:B------:R-:W-:Y:S02]  /*9e90*/  PRMT R0, RZ, 0x7610, R0 ;  /* 0x00007610ff007816 */ /* 0x000fe40000000000 */
[----:B------:R-:W-:-:S13]  /*9ea0*/  ISETP.GE.U32.AND.EX P0, PT, R17, UR5, PT, P0 ;  /* 0x0000000511007c0c */ /* 0x000fda000bf06100 */
[----:B0-----:R-:W-:Y:S05]  /*9eb0*/  @P0 BRA `(.L_x_286) ;  /* 0x00000004008c0947 */ /* 0x001fea0003800000 */
[----:B------:R-:W0:Y:S01]  /*9ec0*/  S2UR UR7, SR_CTAID.X ;  /* 0x00000000000779c3 */ /* 0x000e220000002500 */
[----:B------:R-:W-:Y:S01]  /*9ed0*/  ULDC.64 UR4, c[0x0][0x628] ;  /* 0x00018a0000047ab9 */ /* 0x000fe20000000a00 */
[----:B------:R-:W-:Y:S01]  /*9ee0*/  ULDC UR6, c[0x0][0x150] ;  /* 0x0000540000067ab9 */ /* 0x000fe20000000800 */
[----:B------:R-:W-:Y:S01]  /*9ef0*/  ISETP.NE.U32.AND P0, PT, RZ, UR4, PT ;  /* 0x00000004ff007c0c */ /* 0x000fe2000bf05070 */
[----:B------:R-:W-:Y:S01]  /*9f00*/  ULDC UR15, c[0x0][0x630] ;  /* 0x00018c00000f7ab9 */ /* 0x000fe20000000800 */
[C---:B------:R-:W-:Y:S01]  /*9f10*/  R2UR UR16, R16.reuse ;  /* 0x00000000101072ca */ /* 0x040fe200000e0000 */
[----:B------:R-:W-:Y:S01]  /*9f20*/  ULDC UR18, c[0x0][0x154] ;  /* 0x0000550000127ab9 */ /* 0x000fe20000000800 */
[----:B------:R-:W-:Y:S01]  /*9f30*/  ISETP.NE.AND.EX P0, PT, RZ, UR5, PT, P0 ;  /* 0x00000005ff007c0c */ /* 0x000fe2000bf05300 */
[----:B------:R-:W1:Y:S01]  /*9f40*/  S2UR UR19, SR_CTAID.Y ;  /* 0x00000000001379c3 */ /* 0x000e620000002600 */
[----:B------:R-:W-:Y:S02]  /*9f50*/  R2UR UR17, R17 ;  /* 0x00000000111172ca */ /* 0x000fe400000e0000 */
[----:B------:R-:W-:-:S02]  /*9f60*/  R2UR UR12, R16 ;  /* 0x00000000100c72ca */ /* 0x000fc400000e0000 */
[----:B------:R-:W-:Y:S02]  /*9f70*/  R2UR UR13, R17 ;  /* 0x00000000110d72ca */ /* 0x000fe400000e0000 */
[----:B0-----:R-:W-:-:S05]  /*9f80*/  I2FP.F32.U32 R0, UR7 ;  /* 0x0000000700007c45 */ /* 0x001fca0008201000 */
[----:B------:R-:W-:-:S04]  /*9f90*/  FMUL R0, R0, UR6 ;  /* 0x0000000600007c20 */ /* 0x000fc80008400000 */
[----:B------:R0:W0:Y:S01]  /*9fa0*/  F2I.U32.TRUNC.NTZ R2, R0 ;  /* 0x0000000000027305 */ /* 0x000022000020f000 */
[----:B-1----:R-:W-:Y:S05]  /*9fb0*/  @!P0 BRA `(.L_x_287) ;  /* 0x0000000000308947 */ /* 0x002fea0003800000 */
        /* <DEDUP_REMOVED lines=12> */
.L_x_287:
[----:B------:R-:W-:Y:S01]  /*a080*/  USHF.R.U64 UR6, UR12, UR15, UR13 ;  /* 0x0000000f0c067299 */ /* 0x000fe2000800120d */
[----:B0-----:R-:W-:Y:S01]  /*a090*/  I2FP.F32.U32 R0, UR19 ;  /* 0x0000001300007c45 */ /* 0x001fe20008201000 */
[----:B------:R-:W-:Y:S01]  /*a0a0*/  USHF.R.U32.HI UR4, URZ, UR15, UR13 ;  /* 0x0000000f3f047299 */ /* 0x000fe2000801160d */
[----:B------:R-:W-:Y:S01]  /*a0b0*/  R2UR UR14, R2 ;  /* 0x00000000020e72ca */ /* 0x000fe200000e0000 */
[----:B------:R-:W-:Y:S02]  /*a0c0*/  UIADD3 UR9, UP0, URZ, -UR6, URZ ;  /* 0x800000063f097290 */ /* 0x000fe4000ff1e03f */
[----:B------:R-:W-:Y:S01]  /*a0d0*/  FMUL R0, R0, UR18 ;  /* 0x0000001200007c20 */ /* 0x000fe20008400000 */
[----:B------:R-:W-:Y:S01]  /*a0e0*/  ULDC.64 UR12, c[0x0][0x620] ;  /* 0x00018800000c7ab9 */ /* 0x000fe20000000a00 */
[----:B------:R-:W-:Y:S01]  /*a0f0*/  UIADD3.X UR4, URZ, ~UR4, URZ, UP0, !UPT ;  /* 0x800000043f047290 */ /* 0x000fe200087fe43f */
[----:B------:R-:W-:Y:S01]  /*a100*/  UMOV UR10, UR16 ;  /* 0x00000010000a7c82 */ /* 0x000fe20008000000 */
[----:B------:R-:W-:-:S02]  /*a110*/  UMOV UR11, UR17 ;  /* 0x00000011000b7c82 */ /* 0x000fc40008000000 */
[----:B------:R-:W0:Y:S01]  /*a120*/  F2I.U32.TRUNC.NTZ R0, R0 ;  /* 0x0000000000007305 */ /* 0x000e22000020f000 */
[----:B------:R-:W-:Y:S02]  /*a130*/  UIMAD UR4, UR4, UR12, URZ ;  /* 0x0000000c040472a4 */ /* 0x000fe4000f8e023f */
        /* <DEDUP_REMOVED lines=9> */
[----:B------:R-:W-:Y:S01]  /*a1d0*/  USHF.R.U64 UR12, UR10, UR13, UR11 ;  /* 0x0000000d0a0c7299 */ /* 0x000fe2000800120b */
[----:B0-----:R-:W-:Y:S01]  /*a1e0*/  R2UR UR16, R0 ;  /* 0x00000000001072ca */ /* 0x001fe200000e0000 */
[----:B------:R-:W-:Y:S01]  /*a1f0*/  USHF.R.U32.HI UR10, URZ, UR13, UR11 ;  /* 0x0000000d3f0a7299 */ /* 0x000fe2000801160b */
[----:B------:R-:W-:Y:S01]  /*a200*/  ISETP.NE.AND.EX P0, PT, RZ, UR5, PT, P0 ;  /* 0x00000005ff007c0c */ /* 0x000fe2000bf05300 */
[----:B------:R-:W-:Y:S01]  /*a210*/  ULDC UR17, c[0x0][0x608] ;  /* 0x0001820000117ab9 */ /* 0x000fe20000000800 */
[----:B------:R-:W-:-:S02]  /*a220*/  ULOP3.LUT UR23, URZ, UR18, URZ, 0x33, !UPT ;  /* 0x000000123f177292 */ /* 0x000fc4000f8e333f */
[----:B------:R-:W-:Y:S02]  /*a230*/  USHF.R.U64 UR18, UR12, UR17, UR10 ;  /* 0x000000110c127299 */ /* 0x000fe4000800120a */
[----:B------:R-:W-:Y:S01]  /*a240*/  USHF.R.U32.HI UR10, URZ, UR17, UR10 ;  /* 0x000000113f0a7299 */ /* 0x000fe2000801160a */
[----:B------:R-:W-:Y:S01]  /*a250*/  UMOV UR20, 0x1 ;  /* 0x0000000100147882 */ /* 0x000fe20000000000 */
[----:B------:R-:W-:Y:S02]  /*a260*/  UIADD3 UR14, -UR14, URZ, URZ ;  /* 0x0000003f0e0e7290 */ /* 0x000fe4000fffe13f */
[----:B------:R-:W-:Y:S02]  /*a270*/  USHF.L.U32 UR13, UR20, UR22, URZ ;  /* 0x00000016140d7299 */ /* 0x000fe4000800063f */
[----:B------:R-:W-:Y:S01]  /*a280*/  USHF.R.U64 UR20, UR18, UR22, UR10 ;  /* 0x0000001612147299 */ /* 0x000fe2000800120a */
[----:B------:R-:W-:Y:S01]  /*a290*/  ULDC UR15, c[0x0][0x144] ;  /* 0x00005100000f7ab9 */ /* 0x000fe20000000800 */
[----:B------:R-:W-:Y:S01]  /*a2a0*/  ULDC UR8, c[0x0][0x600] ;  /* 0x0001800000087ab9 */ /* 0x000fe20000000800 */
[----:B------:R-:W-:-:S02]  /*a2b0*/  UIADD3 UR21, -UR16, URZ, URZ ;  /* 0x0000003f10157290 */ /* 0x000fc4000fffe13f */
[----:B------:R-:W-:Y:S02]  /*a2c0*/  USHF.R.U32.HI UR17, URZ, UR22, UR10 ;  /* 0x000000163f117299 */ /* 0x000fe4000801160a */
[----:B------:R-:W-:Y:S02]  /*a2d0*/  UIADD3 UR9, UR8, -0x1, URZ ;  /* 0xffffffff08097890 */ /* 0x000fe4000fffe03f */
        /* <DEDUP_REMOVED lines=16> */
.L_x_288:
[----:B------:R-:W-:Y:S01]  /*a3e0*/  UISETP.NE.AND UP0, UPT, UR48, URZ, UPT ;  /* 0x0000003f3000728c */ /* 0x000fe2000bf05270 */
[----:B------:R-:W-:Y:S01]  /*a3f0*/  IMAD.MOV.U32 R0, RZ, RZ, 0x1 ;  /* 0x00000001ff007424 */ /* 0x000fe200078e00ff */
[----:B------:R-:W-:Y:S01]  /*a400*/  USHF.R.U64 UR4, UR16, UR24, UR17 ;  /* 0x0000001810047299 */ /* 0x000fe20008001211 */
[----:B------:R-:W-:Y:S01]  /*a410*/  IMAD.U32 R19, RZ, RZ, UR6 ;  /* 0x00000006ff137e24 */ /* 0x000fe2000f8e00ff */
[----:B------:R-:W-:Y:S02]  /*a420*/  ULOP3.LUT UR18, UR18, UR23, URZ, 0xc0, !UPT ;  /* 0x0000001712127292 */ /* 0x000fe4000f8ec03f */
[----:B------:R-:W-:Y:S02]  /*a430*/  UIADD3 UR5, -UR4, URZ, URZ ;  /* 0x0000003f04057290 */ /* 0x000fe4000fffe13f */
[----:B------:R-:W-:Y:S02]  /*a440*/  ULOP3.LUT UR9, UR12, UR9, URZ, 0xc0, !UPT ;  /* 0x000000090c097292 */ /* 0x000fe4000f8ec03f */
[----:B------:R-:W-:-:S02]  /*a450*/  UIMAD UR4, UR13, UR4, UR18 ;  /* 0x000000040d0472a4 */ /* 0x000fc4000f8e0212 */
[----:B------:R-:W-:Y:S02]  /*a460*/  @UP0 UIMAD UR22, UR26, UR21, UR19 ;  /* 0x000000151a1602a4 */ /* 0x000fe4000f8e0213 */
[----:B------:R-:W-:Y:S01]  /*a470*/  UIMAD UR5, UR5, UR25, UR20 ;  /* 0x00000019050572a4 */ /* 0x000fe2000f8e0214 */
[----:B------:R-:W-:Y:S02]  /*a480*/  ULDC UR7, c[0x0][0x610] ;  /* 0x0001840000077ab9 */ /* 0x000fe40000000800 */
[----:B------:R-:W-:Y:S02]  /*a490*/  UIMAD UR4, UR4, UR7, UR22 ;  /* 0x00000007040472a4 */ /* 0x000fe4000f8e0216 */
[----:B------:R-:W-:-:S04]  /*a4a0*/  UIMAD UR5, UR5, UR8, UR9 ;  /* 0x00000008050572a4 */ /* 0x000fc8000f8e0209 */
[----:B------:R-:W-:Y:S02]  /*a4b0*/  USEL UR7, UR5, UR4, !UP0 ;  /* 0x0000000405077287 */ /* 0x000fe4000c000000 */
[----:B------:R-:W-:-:S04]  /*a4c0*/  USEL UR4, UR4, UR5, !UP0 ;  /* 0x0000000504047287 */ /* 0x000fc8000c000000 */
[----:B------:R-:W-:Y:S02]  /*a4d0*/  IMAD.U32 R2, RZ, RZ, UR7 ;  /* 0x00000007ff027e24 */ /* 0x000fe4000f8e00ff */
[----:B------:R-:W-:-:S07]  /*a4e0*/  IMAD.U32 R18, RZ, RZ, UR4 ;  /* 0x00000004ff127e24 */ /* 0x000fce000f8e00ff */
.L_x_286:
[----:B------:R-:W-:Y:S02]  /*a4f0*/  LOP3.LUT P0, RZ, R0, 0xff, RZ, 0xc0, !PT ;  /* 0x000000ff00ff7812 */ /* 0x000fe4000780c0ff */
[----:B------:R-:W-:-:S11]  /*a500*/  LOP3.LUT R166, R166, 0x1, RZ, 0x3c, !PT ;  /* 0x00000001a6a67812 */ /* 0x000fd600078e3cff */
[----:B------:R-:W-:Y:S05]  /*a510*/  @P0 BRA `(.L_x_289) ;  /* 0xffffff6c00f80947 */ /* 0x000fea000383ffff */
[----:B------:R-:W-:Y:S05]  /*a520*/  EXIT ;  /* 0x000000000000794d */ /* 0x000fea0003800000 */
.L_x_12:
[----:B------:R-:W-:-:S08]  /*a530*/  ISETP.NE.AND P0, PT, RZ, UR8, PT ;  /* 0x00000008ff007c0c */ /* 0x000fd0000bf05270 */
[----:B-----5:R-:W0:-:S00]  /*a540*/  USETMAXREG.DEALLOC.CTAPOOL 0x28 ;  /* 0x00000028000079c8 */ /* 0x020e0000080e0500 */
[----:B------:R-:W-:Y:S05]  /*a550*/  @P0 EXIT ;  /* 0x000000000000094d */ /* 0x000fea0003800000 */
[----:B0-----:R-:W-:Y:S01]  /*a560*/  LOP3.LUT P0, RZ, R5, 0xff, RZ, 0xc0, !PT ;  /* 0x000000ff05ff7812 */ /* 0x001fe2000780c0ff */
[----:B------:R-:W-:Y:S02]  /*a570*/  IMAD.MOV.U32 R8, RZ, RZ, 0x1 ;  /* 0x00000001ff087424 */ /* 0x000fe400078e00ff */
[----:B------:R-:W-:-:S10]  /*a580*/  IMAD.MOV.U32 R0, RZ, RZ, RZ ;  /* 0x000000ffff007224 */ /* 0x000fd400078e00ff */
[----:B------:R-:W-:Y:S05]  /*a590*/  @!P0 BRA `(.L_x_290) ;  /* 0x0000000c00148947 */ /* 0x000fea0003800000 */
[----:B------:R-:W-:Y:S01]  /*a5a0*/  LOP3.LUT P0, RZ, R4, 0x1f, RZ, 0xc0, !PT ;  /* 0x0000001f04ff7812 */ /* 0x000fe2000780c0ff */
[----:B------:R-:W-:Y:S01]  /*a5b0*/  ULDC UR5, c[0x0][0x658] ;  /* 0x0001960000057ab9 */ /* 0x000fe20000000800 */
[----:B------:R-:W-:Y:S01]  /*a5c0*/  UMOV UR6, 0xffffffff ;  /* 0xffffffff00067882 */ /* 0x000fe20000000000 */
[----:B------:R-:W-:Y:S01]  /*a5d0*/  BSSY B0, `(.L_x_290) ;  /* 0x00000c1000007945 */ /* 0x000fe20003800000 */
[----:B------:R-:W-:Y:S01]  /*a5e0*/  USHF.L.U32 UR6, UR6, UR5, URZ ;  /* 0x0000000506067299 */ /* 0x000fe2000800063f */
[C---:B------:R-:W-:Y:S01]  /*a5f0*/  ISETP.NE.AND P3, PT, R3.reuse, RZ, PT ;  /* 0x000000ff0300720c */ /* 0x040fe20003f65270 */
[----:B------:R-:W-:Y:S01]  /*a600*/  IMAD.MOV.U32 R9, RZ, RZ, 0x1 ;  /* 0x00000001ff097424 */ /* 0x000fe200078e00ff */
[----:B------:R-:W-:Y:S01]  /*a610*/  ISETP.NE.OR P0, PT, R3, RZ, !P0 ;  /* 0x000000ff0300720c */ /* 0x000fe20004705670 */
[----:B------:R-:W-:Y:S01]  /*a620*/  IMAD.MOV.U32 R8, RZ, RZ, 0x1 ;  /* 0x00000001ff087424 */ /* 0x000fe200078e00ff */
[----:B------:R-:W-:Y:S01]  /*a630*/  ULDC UR4, c[0x0][0x600] ;  /* 0x0001800000047ab9 */ /* 0x000fe20000000800 */
[----:B------:R-:W-:Y:S01]  /*a640*/  IMAD.MOV.U32 R0, RZ, RZ, RZ ;  /* 0x000000ffff007224 */ /* 0x000fe200078e00ff */
[----:B------:R-:W-:Y:S01]  /*a650*/  UMOV UR7, 0x1 ;  /* 0x0000000100077882 */ /* 0x000fe20000000000 */
[----:B------:R-:W-:-:S02]  /*a660*/  UIADD3 UR19, UR42, 0x1, URZ ;  /* 0x000000012a137890 */ /* 0x000fc4000fffe03f */
[----:B------:R-:W-:Y:S02]  /*a670*/  ULOP3.LUT UR22, UR40, 0x2, URZ, 0xfc, !UPT ;  /* 0x0000000228167892 */ /* 0x000fe4000f8efc3f */
[----:B------:R-:W-:Y:S02]  /*a680*/  UIADD3 UR4, UR4, -0x1, URZ ;  /* 0xffffffff04047890 */ /* 0x000fe4000fffe03f */
[----:B------:R-:W-:Y:S02]  /*a690*/  USHF.L.U32 UR5, UR7, UR5, URZ ;  /* 0x0000000507057299 */ /* 0x000fe4000800063f */
[----:B------:R-:W-:Y:S01]  /*a6a0*/  ULOP3.LUT UR6, URZ, UR6, URZ, 0x33, !UPT ;  /* 0x000000063f067292 */ /* 0x000fe2000f8e333f */
[----:B------:R-:W-:-:S11]  /*a6b0*/  ULDC.64 UR20, c[0x0][0x198] ;  /* 0x0000660000147ab9 */ /* 0x000fd60000000a00 */
.L_x_302:
[----:B------:R-:W-:-:S03]  /*a6c0*/  UMOV UR7, 0xffffffff ;  /* 0xffffffff00077882 */ /* 0x000fc60000000000 */
[----:B------:R-:W-:Y:S05]  /*a6d0*/  BRA.DIV UR7, `(.L_x_291) ;  /* 0x0000000e07947947 */ /* 0x000fea000b800000 */
[----:B------:R-:W-:-:S13]  /*a6e0*/  ELECT P6, URZ, PT ;  /* 0x00000000003f782f */ /* 0x000fda00038c0000 */
.L_x_313:
[----:B------:R-:W0:Y:S01]  /*a6f0*/  LDC R3, c[0x0][0x28c] ;  /* 0x0000a300ff037b82 */ /* 0x000e220000000800 */
[----:B------:R-:W-:Y:S01]  /*a700*/  BSSY B1, `(.L_x_292) ;  /* 0x0000038000017945 */ /* 0x000fe20003800000 */
[----:B0-----:R-:W-:-:S13]  /*a710*/  ISETP.LT.OR P6, PT, R3, 0x1, !P6 ;  /* 0x000000010300780c */ /* 0x001fda00077c1670 */
[----:B------:R-:W-:Y:S05]  /*a720*/  @P6 BRA `(.L_x_293) ;  /* 0x0000000000d46947 */ /* 0x000fea0003800000 */
[----:B------:R-:W-:Y:S02]  /*a730*/  IMAD.SHL.U32 R6, R2, 0x100, RZ ;  /* 0x0000010002067824 */ /* 0x000fe400078e00ff */
[----:B------:R-:W-:Y:S02]  /*a740*/  IMAD.SHL.U32 R18, R18, 0x40, RZ ;  /* 0x0000004012127824 */ /* 0x000fe400078e00ff */
[----:B------:R-:W-:Y:S02]  /*a750*/  IMAD.MOV.U32 R11, RZ, RZ, RZ ;  /* 0x000000ffff0b7224 */ /* 0x000fe400078e00ff */
[----:B------:R-:W-:Y:S02]  /*a760*/  IMAD.U32 R12, RZ, RZ, UR19 ;  /* 0x00000013ff0c7e24 */ /* 0x000fe4000f8e00ff */
[----:B------:R-:W-:Y:S02]  /*a770*/  IMAD.MOV.U32 R2, RZ, RZ, R8 ;  /* 0x000000ffff027224 */ /* 0x000fe400078e0008 */
[----:B------:R-:W-:-:S07]  /*a780*/  IMAD.MOV.U32 R3, RZ, RZ, R0 ;  /* 0x000000ffff037224 */ /* 0x000fce00078e0000 */
.L_x_297:
[----:B------:R-:W0:Y:S01]  /*a790*/  S2R R5, SR_CgaCtaId ;  /* 0x0000000000057919 */ /* 0x000e220000008800 */
[----:B------:R-:W-:-:S04]  /*a7a0*/  MOV R4, 0x400 ;  /* 0x0000040000047802 */ /* 0x000fc80000000f00 */
[----:B0-----:R-:W-:Y:S02]  /*a7b0*/  LEA R10, R5, R4, 0x18 ;  /* 0x00000004050a7211 */ /* 0x001fe400078ec0ff */
[----:B------:R-:W-:Y:S01]  /*a7c0*/  SHF.L.U32 R4, R2, 0x1f, RZ ;  /* 0x0000001f02047819 */ /* 0x000fe200000006ff */
[----:B------:R-:W0:Y:S02]  /*a7d0*/  @!P3 LDC R5, c[0x0][0x500] ;  /* 0x00014000ff05bb82 */ /* 0x000e240000000800 */
[----:B------:R-:W-:-:S04]  /*a7e0*/  IMAD R7, R3, 0x8, R10 ;  /* 0x0000000803077824 */ /* 0x000fc800078e020a */
[----:B------:R-:W1:Y:S02]  /*a7f0*/  SYNCS.PHASECHK.TRANS64.TRYWAIT P1, [R7+URZ+0x10], R4 ;  /* 0x00001004070075a7 */ /* 0x000e64000802017f */
[----:B-1----:R-:W-:Y:S05]  /*a800*/  @!P1 BRA `(.L_x_294) ;  /* 0x0000000c00689947 */ /* 0x002fea0003800000 */
.L_x_314:
[----:B------:R-:W-:Y:S01]  /*a810*/  UPRMT UR7, UR22, 0x9910, URZ ;  /* 0x0000991016077896 */ /* 0x000fe2000800003f */
[----:B0-----:R0:W-:Y:S03]  /*a820*/  @!P3 SYNCS.ARRIVE.TRANS64 RZ, [R7+URZ], R5 ;  /* 0x0000000507ffb9a7 */ /* 0x0011e6000800003f */
[----:B------:R-:W-:-:S06]  /*a830*/  UISETP.NE.AND UP0, UPT, UR7, 0x2, UPT ;  /* 0x000000020700788c */ /* 0x000fcc000bf05270 */
[----:B------:R-:W-:-:S13]  /*a840*/  PLOP3.LUT P1, PT, PT, PT, UP0, 0x80, 0x0 ;  /* 0x000000000000781c */ /* 0x000fda0003f2f008 */
[----:B0-----:R-:W-:Y:S05]  /*a850*/  @P1 BRA `(.L_x_295) ;  /* 0x0000000000041947 */ /* 0x001fea0003800000 */
[----:B------:R-:W-:Y:S01]  /*a860*/  BPT.TRAP 0x1 ;  /* 0x000000040000795c */ /* 0x000fe20000300000 */
.L_x_295:
[----:B------:R-:W-:Y:S05]  /*a870*/  @P0 BRA `(.L_x_296) ;  /* 0x0000000000040947 */ /* 0x000fea0003800000 */
[----:B------:R-:W-:Y:S01]  /*a880*/  BPT.TRAP 0x1 ;  /* 0x000000040000795c */ /* 0x000fe20000300000 */
.L_x_296:
[--C-:B-1----:R-:W-:Y:S01]  /*a890*/  IMAD R4, R3, 0x2000, R10.reuse ;  /* 0x0000200003047824 */ /* 0x102fe200078e020a */
[----:B------:R-:W-:Y:S01]  /*a8a0*/  R2UR UR9, R7 ;  /* 0x00000000070972ca */ /* 0x000fe200000e0000 */
[C---:B------:R-:W-:Y:S01]  /*a8b0*/  IMAD R10, R3.reuse, 0x8000, R10 ;  /* 0x00008000030a7824 */ /* 0x040fe200078e020a */
[----:B------:R-:W-:Y:S01]  /*a8c0*/  UIADD3 UR14, UP0, UR20, 0xf0, URZ ;  /* 0x000000f0140e7890 */ /* 0x000fe2000ff1e03f */
[----:B------:R-:W-:Y:S01]  /*a8d0*/  VIADD R12, R12, 0xffffffff ;  /* 0xffffffff0c0c7836 */ /* 0x000fe20000000000 */
[----:B------:R-:W-:Y:S01]  /*a8e0*/  R2UR UR7, R4 ;  /* 0x00000000040772ca */ /* 0x000fe200000e0000 */
[----:B------:R-:W-:Y:S01]  /*a8f0*/  UIADD3 UR24, UP1, UR20, 0x1f0, URZ ;  /* 0x000001f014187890 */ /* 0x000fe2000ff3e03f */
[----:B------:R-:W-:Y:S01]  /*a900*/  R2UR UR8, R10 ;  /* 0x000000000a0872ca */ /* 0x000fe200000e0000 */
[----:B------:R-:W-:Y:S01]  /*a910*/  UIADD3.X UR15, URZ, UR21, URZ, UP0, !UPT ;  /* 0x000000153f0f7290 */ /* 0x000fe200087fe43f */
[----:B------:R-:W-:Y:S01]  /*a920*/  R2UR UR11, R18 ;  /* 0x00000000120b72ca */ /* 0x000fe200000e0000 */
[----:B------:R-:W-:Y:S01]  /*a930*/  VIADD R3, R3, 0x1 ;  /* 0x0000000103037836 */ /* 0x000fe20000000000 */
[----:B------:R-:W-:Y:S01]  /*a940*/  R2UR UR10, R11 ;  /* 0x000000000b0a72ca */ /* 0x000fe200000e0000 */
[----:B------:R-:W-:Y:S01]  /*a950*/  UIADD3.X UR25, URZ, UR21, URZ, UP1, !UPT ;  /* 0x000000153f197290 */ /* 0x000fe20008ffe43f */
[----:B------:R-:W-:Y:S01]  /*a960*/  R2UR UR12, R19 ;  /* 0x00000000130c72ca */ /* 0x000fe200000e0000 */
[----:B------:R-:W-:Y:S01]  /*a970*/  UMOV UR16, 0x0 ;  /* 0x0000000000107882 */ /* 0x000fe20000000000 */
[----:B------:R-:W-:Y:S01]  /*a980*/  R2UR UR18, R6 ;  /* 0x00000000061272ca */ /* 0x000fe200000e0000 */
[----:B------:R-:W-:Y:S01]  /*a990*/  UMOV UR17, 0x10000000 ;  /* 0x1000000000117882 */ /* 0x000fe20000000000 */
[----:B------:R-:W-:Y:S01]  /*a9a0*/  ISETP.GT.AND P2, PT, R12, 0x1, PT ;  /* 0x000000010c00780c */ /* 0x000fe20003f44270 */
[----:B------:R-:W-:Y:S01]  /*a9b0*/  UIADD3 UR7, UR7, 0x100, URZ ;  /* 0x0000010007077890 */ /* 0x000fe2000fffe03f */
[----:B------:R-:W-:Y:S01]  /*a9c0*/  ISETP.NE.AND P1, PT, R3, 0x2, PT ;  /* 0x000000020300780c */ /* 0x000fe20003f25270 */
[----:B------:R-:W-:Y:S01]  /*a9d0*/  UIADD3 UR13, UR8, 0x4100, URZ ;  /* 0x00004100080d7890 */ /* 0x000fe2000fffe03f */
[----:B------:R-:W-:-:S02]  /*a9e0*/  VIADD R11, R11, 0x40 ;  /* 0x000000400b0b7836 */ /* 0x000fc40000000000 */
[----:B------:R-:W-:Y:S02]  /*a9f0*/  SEL R5, RZ, 0x1, P1 ;  /* 0x00000001ff057807 */ /* 0x000fe40000800000 */
[----:B------:R-:W-:Y:S01]  /*aa00*/  UMOV UR8, UR7 ;  /* 0x0000000700087c82 */ /* 0x000fe20008000000 */
[----:B------:R-:W-:Y:S01]  /*aa10*/  SEL R3, R3, RZ, P1 ;  /* 0x000000ff03037207 */ /* 0x000fe20000800000 */
[----:B------:R0:W-:Y:S01]  /*aa20*/  UTMALDG.3D [UR8], [UR14], desc[UR16] ;  /* 0x000010080e0075b4 */ /* 0x0001e20008011000 */
[----:B------:R-:W-:Y:S01]  /*aa30*/  LOP3.LUT R2, R2, R5, RZ, 0x3c, !PT ;  /* 0x0000000502027212 */ /* 0x000fe200078e3cff */
[----:B0-----:R-:W-:Y:S01]  /*aa40*/  UMOV UR8, UR13 ;  /* 0x0000000d00087c82 */ /* 0x001fe20008000000 */
[----:B------:R-:W-:Y:S02]  /*aa50*/  UMOV UR11, UR18 ;  /* 0x00000012000b7c82 */ /* 0x000fe40008000000 */
[----:B------:R0:W-:Y:S02]  /*aa60*/  UTMALDG.3D [UR8], [UR24], desc[UR16] ;  /* 0x00001008180075b4 */ /* 0x0001e40008011000 */
[----:B0-----:R-:W-:Y:S05]  /*aa70*/  @P2 BRA `(.L_x_297) ;  /* 0xfffffffc00442947 */ /* 0x001fea000383ffff */
.L_x_293:
[----:B------:R-:W-:Y:S05]  /*aa80*/  BSYNC B1 ;  /* 0x0000000000017941 */ /* 0x000fea0003800000 */
.L_x_292:
[----:B------:R-:W-:Y:S01]  /*aa90*/  LOP3.LUT P4, RZ, R9, 0xff, RZ, 0xc0, !PT ;  /* 0x000000ff09ff7812 */ /* 0x000fe2000788c0ff */
[----:B------:R-:W-:Y:S01]  /*aaa0*/  VIADD R0, R0, UR42 ;  /* 0x0000002a00007c36 */ /* 0x000fe20008000000 */
[----:B------:R-:W-:Y:S01]  /*aab0*/  ULDC.64 UR8, c[0x0][0x650] ;  /* 0x0001940000087ab9 */ /* 0x000fe20000000a00 */
[----:B------:R-:W-:Y:S01]  /*aac0*/  BSSY B1, `(.L_x_298) ;  /* 0x000006f000017945 */ /* 0x000fe20003800000 */
[----:B------:R-:W-:Y:S01]  /*aad0*/  IMAD.MOV.U32 R18, RZ, RZ, -0x1 ;  /* 0xffffffffff127424 */ /* 0x000fe200078e00ff */
[----:B------:R-:W-:Y:S01]  /*aae0*/  PRMT R9, RZ, 0x7610, R9 ;  /* 0x00007610ff097816 */ /* 0x000fe20000000009 */
[----:B------:R-:W-:Y:S01]  /*aaf0*/  IMAD.MOV.U32 R19, RZ, RZ, -0x1 ;  /* 0xffffffffff137424 */ /* 0x000fe200078e00ff */
[C---:B------:R-:W-:Y:S02]  /*ab00*/  ISETP.GT.U32.AND P1, PT, R0.reuse, 0x1, PT ;  /* 0x000000010000780c */ /* 0x040fe40003f24070 */
[----:B------:R-:W-:Y:S02]  /*ab10*/  SHF.R.U32.HI R2, RZ, 0x1, R0 ;  /* 0x00000001ff027819 */ /* 0x000fe40000011600 */
[----:B------:R-:W-:-:S02]  /*ab20*/  LOP3.LUT R0, R0, 0x1, RZ, 0xc0, !PT ;  /* 0x0000000100007812 */ /* 0x000fc400078ec0ff */
[----:B------:R-:W0:Y:S01]  /*ab30*/  @P4 S2R R4, SR_CgaCtaId ;  /* 0x0000000000044919 */ /* 0x000e220000008800 */
[----:B------:R-:W-:Y:S02]  /*ab40*/  @P4 MOV R3, 0x400 ;  /* 0x0000040000034802 */ /* 0x000fe40000000f00 */
[----:B------:R-:W-:-:S04]  /*ab50*/  LOP3.LUT R2, R2, 0x1, RZ, 0xc0, !PT ;  /* 0x0000000102027812 */ /* 0x000fc800078ec0ff */
[----:B------:R-:W-:Y:S02]  /*ab60*/  ISETP.NE.U32.AND P2, PT, R2, 0x1, PT ;  /* 0x000000010200780c */ /* 0x000fe40003f45070 */
[----:B0-----:R-:W-:Y:S01]  /*ab70*/  @P4 LEA R3, R4, R3, 0x18 ;  /* 0x0000000304034211 */ /* 0x001fe200078ec0ff */
[----:B------:R-:W-:-:S03]  /*ab80*/  IMAD.U32 R4, RZ, RZ, UR42 ;  /* 0x0000002aff047e24 */ /* 0x000fc6000f8e00ff */
[----:B------:R0:W-:Y:S01]  /*ab90*/  @P4 SYNCS.ARRIVE.TRANS64.A1T0 RZ, [R3+URZ+0x58], RZ ;  /* 0x000058ff03ff49a7 */ /* 0x0001e2000810003f */
[----:B------:R-:W-:Y:S02]  /*aba0*/  IADD3 R16, P4, R16, UR36, RZ ;  /* 0x0000002410107c10 */ /* 0x000fe4000ff9e0ff */
[----:B------:R-:W-:Y:S02]  /*abb0*/  ISETP.LT.U32.AND P1, PT, R4, 0x2, P1 ;  /* 0x000000020400780c */ /* 0x000fe40000f21070 */
[----:B------:R-:W-:Y:S02]  /*abc0*/  IADD3.X R17, R17, UR41, RZ, P4, !PT ;  /* 0x0000002911117c10 */ /* 0x000fe4000a7fe4ff */
[----:B------:R-:W-:Y:S02]  /*abd0*/  ISETP.GE.U32.AND P4, PT, R16, UR8, PT ;  /* 0x0000000810007c0c */ /* 0x000fe4000bf86070 */
[----:B0-----:R-:W-:Y:S02]  /*abe0*/  SEL R3, RZ, 0x1, !P1 ;  /* 0x00000001ff037807 */ /* 0x001fe40004800000 */
[----:B------:R-:W-:-:S02]  /*abf0*/  ISETP.GE.U32.AND.EX P1, PT, R17, UR9, PT, P4 ;  /* 0x0000000911007c0c */ /* 0x000fc4000bf26140 */
[----:B------:R-:W-:-:S04]  /*ac00*/  ISETP.GT.U32.AND P2, PT, R4, 0x1, !P2 ;  /* 0x000000010400780c */ /* 0x000fc80005744070 */
[----:B------:R-:W-:-:S04]  /*ac10*/  SEL R2, RZ, 0x1, !P2 ;  /* 0x00000001ff027807 */ /* 0x000fc80005000000 */
[--C-:B------:R-:W-:Y:S01]  /*ac20*/  LOP3.LUT R8, R2, R8, R3.reuse, 0x96, !PT ;  /* 0x0000000802087212 */ /* 0x100fe200078e9603 */
[----:B------:R-:W-:Y:S01]  /*ac30*/  IMAD.MOV.U32 R2, RZ, RZ, -0x1 ;  /* 0xffffffffff027424 */ /* 0x000fe200078e00ff */
[----:B------:R-:W-:Y:S01]  /*ac40*/  PRMT R3, RZ, 0x7610, R3 ;  /* 0x00007610ff037816 */ /* 0x000fe20000000003 */
[----:B------:R-:W-:Y:S06]  /*ac50*/  @P1 BRA `(.L_x_299) ;  /* 0x0000000400541947 */ /* 0x000fec0003800000 */
[----:B------:R-:W0:Y:S01]  /*ac60*/  S2UR UR7, SR_CTAID.X ;  /* 0x00000000000779c3 */ /* 0x000e220000002500 */
[----:B------:R-:W-:Y:S01]  /*ac70*/  ULDC.64 UR8, c[0x0][0x628] ;  /* 0x00018a0000087ab9 */ /* 0x000fe20000000a00 */
[----:B------:R-:W-:Y:S01]  /*ac80*/  ULDC UR10, c[0x0][0x150] ;  /* 0x00005400000a7ab9 */ /* 0x000fe20000000800 */
[----:B------:R-:W-:Y:S01]  /*ac90*/  ISETP.NE.U32.AND P1, PT, RZ, UR8, PT ;  /* 0x00000008ff007c0c */ /* 0x000fe2000bf25070 */
[----:B------:R-:W-:Y:S01]  /*aca0*/  ULDC UR11, c[0x0][0x630] ;  /* 0x00018c00000b7ab9 */ /* 0x000fe20000000800 */
[----:B------:R-:W-:Y:S01]  /*acb0*/  ULDC UR13, c[0x0][0x154] ;  /* 0x00005500000d7ab9 */ /* 0x000fe20000000800 */
[----:B------:R-:W-:Y:S01]  /*acc0*/  IMAD.MOV.U32 R2, RZ, RZ, R16 ;  /* 0x000000ffff027224 */ /* 0x000fe200078e0010 */
[----:B------:R-:W-:Y:S01]  /*acd0*/  ISETP.NE.AND.EX P1, PT, RZ, UR9, PT, P1 ;  /* 0x00000009ff007c0c */ /* 0x000fe2000bf25310 */
[----:B------:R-:W1:Y:S01]  /*ace0*/  S2UR UR12, SR_CTAID.Y ;  /* 0x00000000000c79c3 */ /* 0x000e620000002600 */
[----:B0-----:R-:W-:-:S05]  /*acf0*/  I2FP.F32.U32 R3, UR7 ;  /* 0x0000000700037c45 */ /* 0x001fca0008201000 */
[----:B------:R-:W-:Y:S01]  /*ad00*/  FMUL R10, R3, UR10 ;  /* 0x0000000a030a7c20 */ /* 0x000fe20008400000 */
[----:B------:R-:W-:-:S05]  /*ad10*/  IMAD.MOV.U32 R3, RZ, RZ, R17 ;  /* 0x000000ffff037224 */ /* 0x000fca00078e0011 */
[----:B------:R-:W-:Y:S05]  /*ad20*/  @!P1 BRA `(.L_x_300) ;  /* 0x0000000000289947 */ /* 0x000fea0003800000 */
[----:B------:R-:W-:Y:S02]  /*ad30*/  ULDC UR10, c[0x0][0x634] ;  /* 0x00018d00000a7ab9 */ /* 0x000fe40000000800 */
[----:B------:R-:W-:-:S05]  /*ad40*/  IADD3 R7, P1, R16, UR10, RZ ;  /* 0x0000000a10077c10 */ /* 0x000fca000ff3e0ff */
[----:B------:R-:W-:-:S04]  /*ad50*/  IMAD.X R11, RZ, RZ, R17, P1 ;  /* 0x000000ffff0b7224 */ /* 0x000fc800008e0611 */
[----:B------:R-:W-:-:S04]  /*ad60*/  IMAD.WIDE.U32 R4, R11, UR8, RZ ;  /* 0x000000080b047c25 */ /* 0x000fc8000f8e00ff */
[----:B------:R-:W-:-:S04]  /*ad70*/  IMAD.WIDE.U32 R4, P1, R7, UR9, R4 ;  /* 0x0000000907047c25 */ /* 0x000fc8000f820004 */
[----:B------:R-:W-:-:S04]  /*ad80*/  IMAD.WIDE.U32 R6, R7, UR8, RZ ;  /* 0x0000000807067c25 */ /* 0x000fc8000f8e00ff */
[----:B------:R-:W-:Y:S01]  /*ad90*/  IMAD.X R3, RZ, RZ, RZ, P1 ;  /* 0x000000ffff037224 */ /* 0x000fe200008e06ff */
[----:B------:R-:W-:Y:S01]  /*ada0*/  IADD3 RZ, P1, R7, R4, RZ ;  /* 0x0000000407ff7210 */ /* 0x000fe20007f3e0ff */
[----:B------:R-:W-:-:S04]  /*adb0*/  IMAD.MOV.U32 R2, RZ, RZ, R5 ;  /* 0x000000ffff027224 */ /* 0x000fc800078e0005 */
[----:B------:R-:W-:-:S08]  /*adc0*/  IMAD.WIDE.U32.X R2, R11, UR9, R2, P1 ;  /* 0x000000090b027c25 */ /* 0x000fd000088e0402 */
.L_x_300:
[--C-:B------:R-:W-:Y:S01]  /*add0*/  SHF.R.U64 R19, R2, UR11, R3.reuse ;  /* 0x0000000b02137c19 */ /* 0x100fe20008001203 */
[----:B------:R-:W0:Y:S01]  /*ade0*/  F2I.U32.TRUNC.NTZ R10, R10 ;  /* 0x0000000a000a7305 */ /* 0x000e22000020f000 */
[----:B------:R-:W-:Y:S01]  /*adf0*/  SHF.R.U32.HI R2, RZ, UR11, R3 ;  /* 0x0000000bff027c19 */ /* 0x000fe20008011603 */
[----:B------:R-:W-:Y:S01]  /*ae00*/  ULDC.64 UR8, c[0x0][0x620] ;  /* 0x0001880000087ab9 */ /* 0x000fe20000000a00 */
[----:B------:R-:W-:Y:S01]  /*ae10*/  IADD3 R5, P1, RZ, -R19, RZ ;  /* 0x80000013ff057210 */ /* 0x000fe20007f3e0ff */
[----:B------:R-:W-:Y:S01]  /*ae20*/  ULDC.64 UR14, c[0x0][0x640] ;  /* 0x00019000000e7ab9 */ /* 0x000fe20000000a00 */
[----:B-1----:R-:W-:Y:S01]  /*ae30*/  I2FP.F32.U32 R4, UR12 ;  /* 0x0000000c00047c45 */ /* 0x002fe20008201000 */
[----:B------:R-:W1:Y:S01]  /*ae40*/  LDC R15, c[0x0][0x610] ;  /* 0x00018400ff0f7b82 */ /* 0x000e620000000800 */
[----:B------:R-:W-:Y:S01]  /*ae50*/  ULDC UR11, c[0x0][0x658] ;  /* 0x00019600000b7ab9 */ /* 0x000fe20000000800 */
[----:B------:R-:W-:Y:S01]  /*ae60*/  IMAD.X R2, RZ, RZ, ~R2, P1 ;  /* 0x000000ffff027224 */ /* 0x000fe200008e0e02 */
[----:B------:R-:W-:Y:S01]  /*ae70*/  ISETP.NE.U32.AND P1, PT, RZ, UR14, PT ;  /* 0x0000000eff007c0c */ /* 0x000fe2000bf25070 */
[----:B------:R-:W-:Y:S01]  /*ae80*/  FMUL R6, R4, UR13 ;  /* 0x0000000d04067c20 */ /* 0x000fe20008400000 */
[----:B------:R-:W-:Y:S01]  /*ae90*/  ULDC UR13, c[0x0][0x648] ;  /* 0x00019200000d7ab9 */ /* 0x000fe20000000800 */
[----:B------:R-:W-:Y:S01]  /*aea0*/  IMAD R4, R2, UR8, RZ ;  /* 0x0000000802047c24 */ /* 0x000fe2000f8e02ff */
[----:B------:R-:W-:Y:S01]  /*aeb0*/  ISETP.NE.AND.EX P1, PT, RZ, UR15, PT, P1 ;  /* 0x0000000fff007c0c */ /* 0x000fe2000bf25310 */
[C---:B------:R-:W-:Y:S01]  /*aec0*/  IMAD.WIDE.U32 R2, R5.reuse, UR8, R16 ;  /* 0x0000000805027c25 */ /* 0x040fe2000f8e0010 */
[----:B0-----:R-:W-:Y:S01]  /*aed0*/  R2UR UR8, R10 ;  /* 0x000000000a0872ca */ /* 0x001fe200000e0000 */
[----:B------:R-:W0:Y:S02]  /*aee0*/  F2I.U32.TRUNC.NTZ R6, R6 ;  /* 0x0000000600067305 */ /* 0x000e24000020f000 */
[----:B------:R-:W-:Y:S01]  /*aef0*/  IMAD R5, R5, UR9, R4 ;  /* 0x0000000905057c24 */ /* 0x000fe2000f8e0204 */
[----:B------:R-:W-:-:S03]  /*af00*/  ULDC UR9, c[0x0][0x618] ;  /* 0x0001860000097ab9 */ /* 0x000fc60000000800 */
[----:B------:R-:W-:-:S05]  /*af10*/  IMAD.IADD R3, R3, 0x1, R5 ;  /* 0x0000000103037824 */ /* 0x000fca00078e0205 */
[--C-:B------:R-:W-:Y:S02]  /*af20*/  SHF.R.U64 R10, R2, UR9, R3.reuse ;  /* 0x00000009020a7c19 */ /* 0x100fe40008001203 */
[----:B------:R-:W-:Y:S01]  /*af30*/  SHF.R.U32.HI R3, RZ, UR9, R3 ;  /* 0x00000009ff037c19 */ /* 0x000fe20008011603 */
[----:B------:R-:W-:Y:S01]  /*af40*/  ULDC UR9, c[0x0][0x608] ;  /* 0x0001820000097ab9 */ /* 0x000fe20000000800 */
[----:B0-----:R-:W-:Y:S02]  /*af50*/  R2UR UR10, R6 ;  /* 0x00000000060a72ca */ /* 0x001fe400000e0000 */
[--C-:B------:R-:W-:Y:S02]  /*af60*/  SHF.R.U64 R12, R10, UR9, R3.reuse ;  /* 0x000000090a0c7c19 */ /* 0x100fe40008001203 */
[----:B------:R-:W-:Y:S01]  /*af70*/  SHF.R.U32.HI R3, RZ, UR9, R3 ;  /* 0x00000009ff037c19 */ /* 0x000fe20008011603 */
[----:B------:R-:W-:-:S03]  /*af80*/  UIADD3 UR9, -UR8, URZ, URZ ;  /* 0x0000003f08097290 */ /* 0x000fc6000fffe13f */
[--C-:B------:R-:W-:Y:S01]  /*af90*/  SHF.R.U64 R13, R12, UR11, R3.reuse ;  /* 0x0000000b0c0d7c19 */ /* 0x100fe20008001203 */
[----:B------:R-:W-:Y:S01]  /*afa0*/  ULDC UR8, c[0x0][0x144] ;  /* 0x0000510000087ab9 */ /* 0x000fe20000000800 */
[----:B------:R-:W-:-:S03]  /*afb0*/  SHF.R.U32.HI R3, RZ, UR11, R3 ;  /* 0x0000000bff037c19 */ /* 0x000fc60008011603 */
[----:B------:R-:W-:Y:S01]  /*afc0*/  IMAD.MOV.U32 R2, RZ, RZ, R13 ;  /* 0x000000ffff027224 */ /* 0x000fe200078e000d */
[----:B------:R-:W-:Y:S06]  /*afd0*/  @!P1 BRA `(.L_x_301) ;  /* 0x0000000000289947 */ /* 0x000fec0003800000 */
        /* <DEDUP_REMOVED lines=10> */
.L_x_301:
[----:B------:R-:W-:Y:S01]  /*b080*/  UISETP.NE.AND UP0, UPT, UR48, URZ, UPT ;  /* 0x0000003f3000728c */ /* 0x000fe2000bf05270 */
[----:B------:R-:W-:Y:S01]  /*b090*/  SHF.R.U64 R3, R2, UR13, R3 ;  /* 0x0000000d02037c19 */ /* 0x000fe20008001203 */
[----:B------:R-:W-:Y:S01]  /*b0a0*/  UIADD3 UR10, -UR10, URZ, URZ ;  /* 0x0000003f0a0a7290 */ /* 0x000fe2000fffe13f */
[----:B------:R-:W-:Y:S01]  /*b0b0*/  LOP3.LUT R2, R12, UR6, RZ, 0xc0, !PT ;  /* 0x000000060c027c12 */ /* 0x000fe2000f8ec0ff */
[----:B------:R-:W-:Y:S01]  /*b0c0*/  UIMAD UR7, UR8, UR9, UR7 ;  /* 0x00000009080772a4 */ /* 0x000fe2000f8e0207 */
[----:B------:R-:W-:Y:S01]  /*b0d0*/  LOP3.LUT R5, R10, UR4, RZ, 0xc0, !PT ;  /* 0x000000040a057c12 */ /* 0x000fe2000f8ec0ff */
[----:B------:R-:W-:Y:S01]  /*b0e0*/  IMAD.MOV R4, RZ, RZ, -R3 ;  /* 0x000000ffff047224 */ /* 0x000fe200078e0a03 */
[----:B------:R-:W-:Y:S01]  /*b0f0*/  ULDC UR8, c[0x0][0x148] ;  /* 0x0000520000087ab9 */ /* 0x000fe20000000800 */
[----:B------:R-:W-:Y:S01]  /*b100*/  IMAD R18, R3, UR5, R2 ;  /* 0x0000000503127c24 */ /* 0x000fe2000f8e0202 */
[----:B------:R-:W-:Y:S01]  /*b110*/  PLOP3.LUT P1, PT, PT, PT, UP0, 0x80, 0x0 ;  /* 0x000000000000781c */ /* 0x000fe20003f2f008 */
[----:B------:R-:W-:Y:S01]  /*b120*/  IMAD.MOV.U32 R3, RZ, RZ, 0x1 ;  /* 0x00000001ff037424 */ /* 0x000fe200078e00ff */
[----:B------:R-:W-:-:S03]  /*b130*/  @UP0 UIMAD UR7, UR8, UR10, UR12 ;  /* 0x0000000a080702a4 */ /* 0x000fc6000f8e020c */
[----:B------:R-:W-:Y:S02]  /*b140*/  ULDC UR8, c[0x0][0x638] ;  /* 0x00018e0000087ab9 */ /* 0x000fe40000000800 */
[----:B------:R-:W-:Y:S02]  /*b150*/  IMAD R2, R4, UR8, R13 ;  /* 0x0000000804027c24 */ /* 0x000fe4000f8e020d */
[----:B-1----:R-:W-:Y:S01]  /*b160*/  IMAD R18, R18, R15, UR7 ;  /* 0x0000000712127e24 */ /* 0x002fe2000f8e020f */
[----:B------:R-:W-:Y:S02]  /*b170*/  ULDC UR7, c[0x0][0x600] ;  /* 0x0001800000077ab9 */ /* 0x000fe40000000800 */
[----:B------:R-:W-:-:S05]  /*b180*/  IMAD R5, R2, UR7, R5 ;  /* 0x0000000702057c24 */ /* 0x000fca000f8e0205 */
[----:B------:R-:W-:Y:S02]  /*b190*/  SEL R2, R5, R18, !P1 ;  /* 0x0000001205027207 */ /* 0x000fe40004800000 */
[----:B------:R-:W-:-:S07]  /*b1a0*/  SEL R18, R18, R5, !P1 ;  /* 0x0000000512127207 */ /* 0x000fce0004800000 */
.L_x_299:
[----:B------:R-:W-:Y:S05]  /*b1b0*/  BSYNC B1 ;  /* 0x0000000000017941 */ /* 0x000fea0003800000 */
.L_x_298:
[----:B------:R-:W-:-:S13]  /*b1c0*/  LOP3.LUT P1, RZ, R3, 0xff, RZ, 0xc0, !PT ;  /* 0x000000ff03ff7812 */ /* 0x000fda000782c0ff */
[----:B------:R-:W-:Y:S05]  /*b1d0*/  @P1 BRA `(.L_x_302) ;  /* 0xfffffff400381947 */ /* 0x000fea000383ffff */
[----:B------:R-:W-:Y:S05]  /*b1e0*/  BSYNC B0 ;  /* 0x0000000000007941 */ /* 0x000fea0003800000 */
.L_x_290:
[----:B------:R-:W-:-:S03]  /*b1f0*/  UMOV UR7, 0xffffffff ;  /* 0xffffffff00077882 */ /* 0x000fc60000000000 */
[----:B------:R-:W-:Y:S05]  /*b200*/  BRA.DIV UR7, `(.L_x_303) ;  /* 0x0000000207fc7947 */ /* 0x000fea000b800000 */
[----:B------:R-:W-:-:S13]  /*b210*/  ELECT P6, URZ, PT ;  /* 0x00000000003f782f */ /* 0x000fda00038c0000 */
.L_x_317:
[----:B------:R-:W-:Y:S04]  /*b220*/  BSSY B0, `(.L_x_304) ;  /* 0x000001a000007945 */ /* 0x000fe80003800000 */
[----:B------:R-:W-:Y:S05]  /*b230*/  @!P6 BRA `(.L_x_305) ;  /* 0x000000000060e947 */ /* 0x000fea0003800000 */
[----:B------:R-:W-:-:S04]  /*b240*/  ULOP3.LUT UR7, UR40, 0x2, URZ, 0xfc, !UPT ;  /* 0x0000000228077892 */ /* 0x000fc8000f8efc3f */
[----:B------:R-:W-:-:S06]  /*b250*/  UISETP.NE.AND UP0, UPT, UR7, 0x3, UPT ;  /* 0x000000030700788c */ /* 0x000fcc000bf05270 */
[----:B------:R-:W-:-:S13]  /*b260*/  PLOP3.LUT P0, PT, PT, PT, UP0, 0x80, 0x0 ;  /* 0x000000000000781c */ /* 0x000fda0003f0f008 */
[----:B------:R-:W-:Y:S05]  /*b270*/  @!P0 BRA `(.L_x_306) ;  /* 0x0000000000048947 */ /* 0x000fea0003800000 */
[----:B------:R-:W-:Y:S01]  /*b280*/  BPT.TRAP 0x1 ;  /* 0x000000040000795c */ /* 0x000fe20000300000 */
.L_x_306:
[----:B------:R-:W0:Y:S01]  /*b290*/  S2R R3, SR_CgaCtaId ;  /* 0x0000000000037919 */ /* 0x000e220000008800 */
[----:B------:R-:W-:-:S04]  /*b2a0*/  MOV R2, 0x400 ;  /* 0x0000040000027802 */ /* 0x000fc80000000f00 */
[----:B0-----:R-:W-:Y:S02]  /*b2b0*/  LEA R3, R3, R2, 0x18 ;  /* 0x0000000203037211 */ /* 0x001fe400078ec0ff */
[----:B------:R-:W-:-:S03]  /*b2c0*/  SHF.L.U32 R2, R8, 0x1f, RZ ;  /* 0x0000001f08027819 */ /* 0x000fc600000006ff */
[----:B------:R-:W-:-:S04]  /*b2d0*/  VIADD R3, R3, 0x10 ;  /* 0x0000001003037836 */ /* 0x000fc80000000000 */
[C---:B------:R-:W-:Y:S02]  /*b2e0*/  IMAD R7, R0.reuse, 0x8, R3 ;  /* 0x0000000800077824 */ /* 0x040fe400078e0203 */
[----:B------:R-:W-:Y:S02]  /*b2f0*/  VIADD R0, R0, 0x1 ;  /* 0x0000000100007836 */ /* 0x000fe40000000000 */
[----:B------:R-:W0:Y:S03]  /*b300*/  SYNCS.PHASECHK.TRANS64.TRYWAIT P0, [R7+URZ], R2 ;  /* 0x00000002070075a7 */ /* 0x000e26000800017f */
[----:B------:R-:W-:-:S04]  /*b310*/  ISETP.NE.AND P1, PT, R0, 0x2, PT ;  /* 0x000000020000780c */ /* 0x000fc80003f25270 */
[----:B------:R-:W-:Y:S02]  /*b320*/  SEL R5, RZ, 0x1, P1 ;  /* 0x00000001ff057807 */ /* 0x000fe40000800000 */
[----:B------:R-:W-:Y:S02]  /*b330*/  SEL R0, R0, RZ, P1 ;  /* 0x000000ff00007207 */ /* 0x000fe40000800000 */
[----:B------:R-:W-:Y:S01]  /*b340*/  LOP3.LUT R5, R8, R5, RZ, 0x3c, !PT ;  /* 0x0000000508057212 */ /* 0x000fe200078e3cff */
[----:B0-----:R-:W-:Y:S06]  /*b350*/  @!P0 BRA `(.L_x_307) ;  /* 0x0000000000c88947 */ /* 0x001fec0003800000 */
.L_x_318:
[----:B------:R-:W-:Y:S01]  /*b360*/  IMAD R3, R0, 0x8, R3 ;  /* 0x0000000800037824 */ /* 0x000fe200078e0203 */
[----:B------:R-:W-:-:S07]  /*b370*/  SHF.L.U32 R0, R5, 0x1f, RZ ;  /* 0x0000001f05007819 */ /* 0x000fce00000006ff */
.L_x_308:
[----:B-1----:R1:W2:Y:S02]  /*b380*/  SYNCS.PHASECHK.TRANS64.TRYWAIT P0, [R3+URZ], R0 ;  /* 0x00000000030075a7 */ /* 0x0022a4000800017f */
[----:B--2---:R-:W-:Y:S05]  /*b390*/  @!P0 NANOSLEEP.SYNCS 0x989680 ;  /* 0x009896800000895d */ /* 0x004fea0003900000 */
[----:B------:R-:W2:Y:S02]  /*b3a0*/  @!P0 SYNCS.PHASECHK.TRANS64 P0, [R3+URZ], R0 ;  /* 0x00000000030085a7 */ /* 0x000ea4000800007f */
[----:B--2---:R-:W-:Y:S05]  /*b3b0*/  @!P0 BRA `(.L_x_308) ;  /* 0xfffffffc00f08947 */ /* 0x004fea000383ffff */
.L_x_305:
[----:B------:R-:W-:Y:S05]  /*b3c0*/  BSYNC B0 ;  /* 0x0000000000007941 */ /* 0x000fea0003800000 */
.L_x_304:
[----:B------:R-:W-:Y:S05]  /*b3d0*/  EXIT ;  /* 0x000000000000794d */ /* 0x000fea0003800000 */
.L_x_14:
[----:B0-----:R0:W1:Y:S02]  /*b3e0*/  SYNCS.PHASECHK.TRANS64.TRYWAIT P0, [R157+URZ], R0 ;  /* 0x000000009d0075a7 */ /* 0x001064000800017f */
[----:B-1----:R-:W-:Y:S05]  /*b3f0*/  @!P0 NANOSLEEP.SYNCS 0x989680 ;  /* 0x009896800000895d */ /* 0x002fea0003900000 */
[----:B------:R-:W1:Y:S02]  /*b400*/  @!P0 SYNCS.PHASECHK.TRANS64 P0, [R157+URZ], R0 ;  /* 0x000000009d0085a7 */ /* 0x000e64000800007f */
[----:B-1----:R-:W-:Y:S05]  /*b410*/  @!P0 BRA `(.L_x_14) ;  /* 0xfffffffc00f08947 */ /* 0x002fea000383ffff */
[----:B------:R-:W-:Y:S05]  /*b420*/  BRA `(.L_x_309) ;  /* 0xffffff6000487947 */ /* 0x000fea000383ffff */
.L_x_19:
[----:B-1----:R1:W2:Y:S02]  /*b430*/  SYNCS.PHASECHK.TRANS64.TRYWAIT P1, [R3+URZ], R0 ;  /* 0x00000000030075a7 */ /* 0x0022a4000802017f */
[----:B--2---:R-:W-:Y:S05]  /*b440*/  @!P1 NANOSLEEP.SYNCS 0x989680 ;  /* 0x009896800000995d */ /* 0x004fea0003900000 */
[----:B------:R-:W2:Y:S02]  /*b450*/  @!P1 SYNCS.PHASECHK.TRANS64 P1, [R3+URZ], R0 ;  /* 0x00000000030095a7 */ /* 0x000ea4000802007f */
[----:B--2---:R-:W-:Y:S05]  /*b460*/  @!P1 BRA `(.L_x_19) ;  /* 0xfffffffc00f09947 */ /* 0x004fea000383ffff */
[----:B------:R-:W-:Y:S05]  /*b470*/  BRA `(.L_x_18) ;  /* 0xffffff6000b87947 */ /* 0x000fea000383ffff */
.L_x_24:
[----:B-1----:R-:W-:-:S04]  /*b480*/  IMAD.U32 R4, RZ, RZ, UR4 ;  /* 0x00000004ff047e24 */ /* 0x002fc8000f8e00ff */
[----:B------:R1:W2:Y:S03]  /*b490*/  SYNCS.PHASECHK.TRANS64.TRYWAIT P1, [R4+URZ], R3 ;  /* 0x00000003040075a7 */ /* 0x0002a6000802017f */
[----:B--2---:R-:W-:Y:S05]  /*b4a0*/  @!P1 NANOSLEEP.SYNCS 0x989680 ;  /* 0x009896800000995d */ /* 0x004fea0003900000 */
[----:B------:R-:W2:Y:S02]  /*b4b0*/  @!P1 SYNCS.PHASECHK.TRANS64 P1, [R4+URZ], R3 ;  /* 0x00000003040095a7 */ /* 0x000ea4000802007f */
[----:B--2---:R-:W-:Y:S05]  /*b4c0*/  @!P1 BRA `(.L_x_24) ;  /* 0xfffffffc00ec9947 */ /* 0x004fea000383ffff */
[----:B------:R-:W-:Y:S05]  /*b4d0*/  BRA `(.L_x_23) ;  /* 0xffffff6400947947 */ /* 0x000fea000383ffff */
.L_x_30:
[----:B0-----:R0:W1:Y:S02]  /*b4e0*/  SYNCS.PHASECHK.TRANS64.TRYWAIT P0, [R157+URZ+0x10], R0 ;  /* 0x000010009d0075a7 */ /* 0x001064000800017f */
[----:B-1----:R-:W-:Y:S05]  /*b4f0*/  @!P0 NANOSLEEP.SYNCS 0x989680 ;  /* 0x009896800000895d */ /* 0x002fea0003900000 */
[----:B------:R-:W1:Y:S02]  /*b500*/  @!P0 SYNCS.PHASECHK.TRANS64 P0, [R157+URZ+0x10], R0 ;  /* 0x000010009d0085a7 */ /* 0x000e64000800007f */
[----:B-1----:R-:W-:Y:S05]  /*b510*/  @!P0 BRA `(.L_x_30) ;  /* 0xfffffffc00f08947 */ /* 0x002fea000383ffff */
[----:B------:R-:W-:Y:S05]  /*b520*/  BRA `(.L_x_310) ;  /* 0xffffff6800e07947 */ /* 0x000fea000383ffff */
.L_x_291:
[----:B------:R-:W-:Y:S01]  /*b530*/  BSSY B1, `(.L_x_311) ;  /* 0x0000006000017945 */ /* 0x000fe20003800000 */
[----:B------:R-:W-:-:S07]  /*b540*/  IMAD.MOV.U32 R15, RZ, RZ, -0x1 ;  /* 0xffffffffff0f7424 */ /* 0x000fce00078e00ff */
[----:B------:R-:W-:Y:S05]  /*b550*/  WARPSYNC.COLLECTIVE R15, `(.L_x_312) ;  /* 0x000000000f0c7348 */ /* 0x000fea0003c00000 */
[----:B------:R-:W-:Y:S02]  /*b560*/  ELECT P6, UR62, PT ;  /* 0x00000000003e782f */ /* 0x000fe400038c0000 */
[----:B------:R-:W-:Y:S01]  /*b570*/  MOV R14, UR62 ;  /* 0x0000003e000e7c02 */ /* 0x000fe20008000f00 */
[----:B------:R-:W-:Y:S10]  /*b580*/  ENDCOLLECTIVE ;  /* 0x000000000000791b */ /* 0x000ff40003800000 */
.L_x_312:
[----:B------:R-:W-:Y:S05]  /*b590*/  BSYNC B1 ;  /* 0x0000000000017941 */ /* 0x000fea0003800000 */
.L_x_311:
[----:B------:R-:W-:Y:S05]  /*b5a0*/  BRA `(.L_x_313) ;  /* 0xfffffff000507947 */ /* 0x000fea000383ffff */
.L_x_294:
[----:B-1----:R1:W2:Y:S02]  /*b5b0*/  SYNCS.PHASECHK.TRANS64.TRYWAIT P1, [R7+URZ+0x10], R4 ;  /* 0x00001004070075a7 */ /* 0x0022a4000802017f */
[----:B--2---:R-:W-:Y:S05]  /*b5c0*/  @!P1 NANOSLEEP.SYNCS 0x989680 ;  /* 0x009896800000995d */ /* 0x004fea0003900000 */
[----:B------:R-:W2:Y:S02]  /*b5d0*/  @!P1 SYNCS.PHASECHK.TRANS64 P1, [R7+URZ+0x10], R4 ;  /* 0x00001004070095a7 */ /* 0x000ea4000802007f */
[----:B--2---:R-:W-:Y:S05]  /*b5e0*/  @!P1 BRA `(.L_x_294) ;  /* 0xfffffffc00f09947 */ /* 0x004fea000383ffff */
[----:B------:R-:W-:Y:S05]  /*b5f0*/  BRA `(.L_x_314) ;  /* 0xfffffff000847947 */ /* 0x000fea000383ffff */
.L_x_303:
[----:B------:R-:W-:Y:S01]  /*b600*/  BSSY B0, `(.L_x_315) ;  /* 0x0000006000007945 */ /* 0x000fe20003800000 */
[----:B------:R-:W-:-:S07]  /*b610*/  IMAD.MOV.U32 R15, RZ, RZ, -0x1 ;  /* 0xffffffffff0f7424 */ /* 0x000fce00078e00ff */
[----:B------:R-:W-:Y:S05]  /*b620*/  WARPSYNC.COLLECTIVE R15, `(.L_x_316) ;  /* 0x000000000f0c7348 */ /* 0x000fea0003c00000 */
[----:B------:R-:W-:Y:S02]  /*b630*/  ELECT P6, UR62, PT ;  /* 0x00000000003e782f */ /* 0x000fe400038c0000 */
[----:B------:R-:W-:Y:S01]  /*b640*/  MOV R14, UR62 ;  /* 0x0000003e000e7c02 */ /* 0x000fe20008000f00 */
[----:B------:R-:W-:Y:S10]  /*b650*/  ENDCOLLECTIVE ;  /* 0x000000000000791b */ /* 0x000ff40003800000 */
.L_x_316:
[----:B------:R-:W-:Y:S05]  /*b660*/  BSYNC B0 ;  /* 0x0000000000007941 */ /* 0x000fea0003800000 */
.L_x_315:
[----:B------:R-:W-:Y:S05]  /*b670*/  BRA `(.L_x_317) ;  /* 0xfffffff800e87947 */ /* 0x000fea000383ffff */
.L_x_307:
[----:B0-----:R0:W1:Y:S02]  /*b680*/  SYNCS.PHASECHK.TRANS64.TRYWAIT P0, [R7+URZ], R2 ;  /* 0x00000002070075a7 */ /* 0x001064000800017f */
[----:B-1----:R-:W-:Y:S05]  /*b690*/  @!P0 NANOSLEEP.SYNCS 0x989680 ;  /* 0x009896800000895d */ /* 0x002fea0003900000 */
[----:B------:R-:W1:Y:S02]  /*b6a0*/  @!P0 SYNCS.PHASECHK.TRANS64 P0, [R7+URZ], R2 ;  /* 0x00000002070085a7 */ /* 0x000e64000800007f */
[----:B-1----:R-:W-:Y:S05]  /*b6b0*/  @!P0 BRA `(.L_x_307) ;  /* 0xfffffffc00f08947 */ /* 0x002fea000383ffff */
[----:B------:R-:W-:Y:S05]  /*b6c0*/  BRA `(.L_x_318) ;  /* 0xfffffffc00247947 */ /* 0x000fea000383ffff */
.L_x_319:
[----:B------:R-:W-:-:S00]  /*b6d0*/  BRA `(.L_x_319) ;  /* 0xfffffffc00fc7947 */ /* 0x000fc0000383ffff */
[----:B------:R-:W-:-:S00]  /*b6e0*/  NOP ;  /* 0x0000000000007918 */ /* 0x000fc00000000000 */
        /* <DEDUP_REMOVED lines=9> */
.L_x_320:


//--------------------- .nv.global.init           --------------------------
	.section	.nv.global.init,"aw",@progbits
.nv.global.init:
	.type		$str$22,@object
	.size		$str$22,($str$23 - $str$22)
$str$22:
        /*0000*/ 	.byte	0x6b, 0x5f, 0x74, 0x69, 0x6c, 0x65, 0x5f, 0x63, 0x6f, 0x75, 0x6e, 0x74, 0x20, 0x3e, 0x3d, 0x20
        /*0010*/ 	.byte	0x31, 0x00
	.type		$str$23,@object
	.size		$str$23,(__unnamed_1 - $str$23)
$str$23:
        /*0012*/ 	.byte	0x2f, 0x74, 0x6d, 0x70, 0x2f, 0x63, 0x75, 0x74, 0x6c, 0x61, 0x73, 0x73, 0x5f, 0x73, 0x77, 0x65
        /*0022*/ 	.byte	0x65, 0x70, 0x5f, 0x73, 0x72, 0x63, 0x2f, 0x69, 0x6e, 0x63, 0x6c, 0x75, 0x64, 0x65, 0x2f, 0x63
        /*0032*/ 	.byte	0x75, 0x74, 0x6c, 0x61, 0x73, 0x73, 0x2f, 0x67, 0x65, 0x6d, 0x6d, 0x2f, 0x63, 0x6f, 0x6c, 0x6c
        /*0042*/ 	.byte	0x65, 0x63, 0x74, 0x69, 0x76, 0x65, 0x2f, 0x73, 0x6d, 0x39, 0x30, 0x5f, 0x6d, 0x6d, 0x61, 0x5f
        /*0052*/ 	.byte	0x74, 0x6d, 0x61, 0x5f, 0x67, 0x6d, 0x6d, 0x61, 0x5f, 0x73, 0x73, 0x5f, 0x77, 0x61, 0x72, 0x70
        /*0062*/ 	.byte	0x73, 0x70, 0x65, 0x63, 0x69, 0x61, 0x6c, 0x69, 0x7a, 0x65, 0x64, 0x2e, 0x68, 0x70, 0x70, 0x00
	.type		__unnamed_1,@object
	.size		__unnamed_1,(.L_0 - __unnamed_1)
__unnamed_1:
        /*0072*/ 	.byte	0x76, 0x6f, 0x69, 0x64, 0x20, 0x63, 0x75, 0x74, 0x6c, 0x61, 0x73, 0x73, 0x3a, 0x3a, 0x67, 0x65
        /* <DEDUP_REMOVED lines=180> */
        /*0bc2*/ 	.byte	0x5d, 0x00
.L_0:


//--------------------- .nv.shared._ZN7cutlass13device_kernelINS_4gemm6kernel13GemmUniversalIN4cute5tupleIJiiiiEEENS1_10collective13CollectiveMmaINS1_34MainloopSm90TmaGmmaWarpSpecializedILi2ENS5_IJNS4_1CILi1EEESB_SB_EEENS1_32KernelTmaWarpSpecializedPingpongEEENS5_IJNSA_ILi64EEENSA_ILi256EEESF_EEENS_10bfloat16_tENS5_IJlSB_lEEESI_SJ_NS4_8TiledMMAINS4_8MMA_AtomIJNS4_4SM904GMMA28MMA_64x256x16_F32BF16BF16_SSILNSN_5MajorE0ELSP_0ELNSN_7ScaleInE1ELSQ_1EEEEEENS4_6LayoutISC_NS5_IJNSA_ILi0EEESU_SU_EEEEENS5_IJNS4_10UnderscoreESX_SX_EEEEENS4_13SM90_TMA_LOADENS4_14ComposedLayoutINS4_7SwizzleILi3ELi4ELi3EEENS4_18smem_ptr_flag_bitsILi16EEENST_INS5_IJNSA_ILi8EEESF_EEENS5_IJSF_SB_EEEEEEEvNS4_8identityES10_S1A_vS1B_EENS_8epilogue10collective6detail29Sm90TmaWarpSpecializedAdapterINS1E_15DefaultEpilogueISI_SJ_SJ_NS1D_6thread17LinearCombinationISI_Li1EffLNS1I_9ScaleType4KindE0ELNS_15FloatRoundStyleE2ESI_EENS1_15EpilogueDefaultEEEEEvvEEEEvNT_6ParamsE --------------------------
	.section	.nv.shared._ZN7cutlass13device_kernelINS_4gemm6kernel13GemmUniversalIN4cute5tupleIJiiiiEEENS1_10collective13CollectiveMmaINS1_34MainloopSm90TmaGmmaWarpSpecializedILi2ENS5_IJNS4_1CILi1EEESB_SB_EEENS1_32KernelTmaWarpSpecializedPingpongEEENS5_IJNSA_ILi64EEENSA_ILi256EEESF_EEENS_10bfloat16_tENS5_IJlSB_lEEESI_SJ_NS4_8TiledMMAINS4_8MMA_AtomIJNS4_4SM904GMMA28MMA_64x256x16_F32BF16BF16_SSILNSN_5MajorE0ELSP_0ELNSN_7ScaleInE1ELSQ_1EEEEEENS4_6LayoutISC_NS5_IJNSA_ILi0EEESU_SU_EEEEENS5_IJNS4_10UnderscoreESX_SX_EEEEENS4_13SM90_TMA_LOADENS4_14ComposedLayoutINS4_7SwizzleILi3ELi4ELi3EEENS4_18smem_ptr_flag_bitsILi16EEENST_INS5_IJNSA_ILi8EEESF_EEENS5_IJSF_SB_EEEEEEEvNS4_8identityES10_S1A_vS1B_EENS_8epilogue10collective6detail29Sm90TmaWarpSpecializedAdapterINS1E_15DefaultEpilogueISI_SJ_SJ_NS1D_6thread17LinearCombinationISI_Li1EffLNS1I_9ScaleType4KindE0ELNS_15FloatRoundStyleE2ESI_EENS1_15EpilogueDefaultEEEEEvvEEEEvNT_6ParamsE,"aw",@nobits
	.sectionflags	@""
	.align	16
	.zero		1024


//--------------------- .nv.shared.reserved.0     --------------------------
	.section	.nv.shared.reserved.0,"aw",@nobits
	.weak		__nv_reservedSMEM_offset_0_alias
	.size		__nv_reservedSMEM_offset_0_alias, 0, 0
	.other		__nv_reservedSMEM_offset_0_alias,@"STO_CUDA_RESERVED_SHARED STV_DEFAULT"
__nv_reservedSMEM_offset_0_alias:
	.zero		0


//--------------------- .nv.global                --------------------------
	.section	.nv.global,"aw",@nobits
.nv.global:
	.type		_ZN40_INTERNAL_c80220d1_4_k_cu_9741e4df_289284cute1_E,@object
	.size		_ZN40_INTERNAL_c80220d1_4_k_cu_9741e4df_289284cute1_E,(_ZN40_INTERNAL_c80220d1_4_k_cu_9741e4df_289284cuda3std3__45__cpo6cbeginE - _ZN40_INTERNAL_c80220d1_4_k_cu_9741e4df_289284cute1_E)
_ZN40_INTERNAL_c80220d1_4_k_cu_9741e4df_289284cute1_E:
	.zero		1
	.type		_ZN40_INTERNAL_c80220d1_4_k_cu_9741e4df_289284cuda3std3__45__cpo6cbeginE,@object
	.size		_ZN40_INTERNAL_c80220d1_4_k_cu_9741e4df_289284cuda3std3__45__cpo6cbeginE,(_ZN40_INTERNAL_c80220d1_4_k_cu_9741e4df_289284cuda3std3__48in_placeE - _ZN40_INTERNAL_c80220d1_4_k_cu_9741e4df_289284cuda3std3__45__cpo6cbeginE)
_ZN40_INTERNAL_c80220d1_4_k_cu_9741e4df_289284cuda3std3__45__cpo6cbeginE:
	.zero		1
	.type		_ZN40_INTERNAL_c80220d1_4_k_cu_9741e4df_289284cuda3std3__48in_placeE,@object
	.size		_ZN40_INTERNAL_c80220d1_4_k_cu_9741e4df_289284cuda3std3__48in_placeE,(_ZN40_INTERNAL_c80220d1_4_k_cu_9741e4df_289284cuda3std6ranges3__45__cpo9iter_moveE - _ZN40_INTERNAL_c80220d1_4_k_cu_9741e4df_289284cuda3std3__48in_placeE)
_ZN40_INTERNAL_c80220d1_4_k_cu_9741e4df_289284cuda3std3__48in_placeE:
	.zero		1
	.type		_ZN40_INTERNAL_c80220d1_4_k_cu_9741e4df_289284cuda3std6ranges3__45__cpo9iter_moveE,@object
	.size		_ZN40_INTERNAL_c80220d1_4_k_cu_9741e4df_289284cuda3std6ranges3__45__cpo9iter_moveE,(_ZN40_INTERNAL_c80220d1_4_k_cu_9741e4df_289284cuda3std3__45__cpo5beginE - _ZN40_INTERNAL_c80220d1_4_k_cu_9741e4df_289284cuda3std6ranges3__45__cpo9iter_moveE)
_ZN40_INTERNAL_c80220d1_4_k_cu_9741e4df_289284cuda3std6ranges3__45__cpo9iter_moveE:
	.zero		1
	.type		_ZN40_INTERNAL_c80220d1_4_k_cu_9741e4df_289284cuda3std3__45__cpo5beginE,@object
	.size		_ZN40_INTERNAL_c80220d1_4_k_cu_9741e4df_289284cuda3std3__45__cpo5beginE,(_ZN40_INTERNAL_c80220d1_4_k_cu_9741e4df_289284cuda3std3__442_GLOBAL__N__c80220d1_4_k_cu_9741e4df_289286ignoreE - _ZN40_INTERNAL_c80220d1_4_k_cu_9741e4df_289284cuda3std3__45__cpo5beginE)
_ZN40_INTERNAL_c80220d1_4_k_cu_9741e4df_289284cuda3std3__45__cpo5beginE:
	.zero		1
	.type		_ZN40_INTERNAL_c80220d1_4_k_cu_9741e4df_289284cuda3std3__442_GLOBAL__N__c80220d1_4_k_cu_9741e4df_289286ignoreE,@object
	.size		_ZN40_INTERNAL_c80220d1_4_k_cu_9741e4df_289284cuda3std3__442_GLOBAL__N__c80220d1_4_k_cu_9741e4df_289286ignoreE,(_ZN40_INTERNAL_c80220d1_4_k_cu_9741e4df_289284cute7productE - _ZN40_INTERNAL_c80220d1_4_k_cu_9741e4df_289284cuda3std3__442_GLOBAL__N__c80220d1_4_k_cu_9741e4df_289286ignoreE)
_ZN40_INTERNAL_c80220d1_4_k_cu_9741e4df_289284cuda3std3__442_GLOBAL__N__c80220d1_4_k_cu_9741e4df_289286ignoreE:
	.zero		1
	.type		_ZN40_INTERNAL_c80220d1_4_k_cu_9741e4df_289284cute7productE,@object
	.size		_ZN40_INTERNAL_c80220d1_4_k_cu_9741e4df_289284cute7productE,(_ZN40_INTERNAL_c80220d1_4_k_cu_9741e4df_289284cuda3std3__45__cpo3endE - _ZN40_INTERNAL_c80220d1_4_k_cu_9741e4df_289284cute7productE)
_ZN40_INTERNAL_c80220d1_4_k_cu_9741e4df_289284cute7productE:
	.zero		1
	.type		_ZN40_INTERNAL_c80220d1_4_k_cu_9741e4df_289284cuda3std3__45__cpo3endE,@object
	.size		_ZN40_INTERNAL_c80220d1_4_k_cu_9741e4df_289284cuda3std3__45__cpo3endE,(_ZN40_INTERNAL_c80220d1_4_k_cu_9741e4df_289284cuda3std3__419piecewise_constructE - _ZN40_INTERNAL_c80220d1_4_k_cu_9741e4df_289284cuda3std3__45__cpo3endE)
_ZN40_INTERNAL_c80220d1_4_k_cu_9741e4df_289284cuda3std3__45__cpo3endE:
	.zero		1
	.type		_ZN40_INTERNAL_c80220d1_4_k_cu_9741e4df_289284cuda3std3__419piecewise_constructE,@object
	.size		_ZN40_INTERNAL_c80220d1_4_k_cu_9741e4df_289284cuda3std3__419piecewise_constructE,(_ZN40_INTERNAL_c80220d1_4_k_cu_9741e4df_289284cuda3std3__45__cpo4cendE - _ZN40_INTERNAL_c80220d1_4_k_cu_9741e4df_289284cuda3std3__419piecewise_constructE)
_ZN40_INTERNAL_c80220d1_4_k_cu_9741e4df_289284cuda3std3__419piecewise_constructE:
	.zero		1
	.type		_ZN40_INTERNAL_c80220d1_4_k_cu_9741e4df_289284cuda3std3__45__cpo4cendE,@object
	.size		_ZN40_INTERNAL_c80220d1_4_k_cu_9741e4df_289284cuda3std3__45__cpo4cendE,(_ZN40_INTERNAL_c80220d1_4_k_cu_9741e4df_289284cuda3std6ranges3__45__cpo4swapE - _ZN40_INTERNAL_c80220d1_4_k_cu_9741e4df_289284cuda3std3__45__cpo4cendE)
_ZN40_INTERNAL_c80220d1_4_k_cu_9741e4df_289284cuda3std3__45__cpo4cendE:
	.zero		1
	.type		_ZN40_INTERNAL_c80220d1_4_k_cu_9741e4df_289284cuda3std6ranges3__45__cpo4swapE,@object
	.size		_ZN40_INTERNAL_c80220d1_4_k_cu_9741e4df_289284cuda3std6ranges3__45__cpo4swapE,(.L_8 - _ZN40_INTERNAL_c80220d1_4_k_cu_9741e4df_289284cuda3std6ranges3__45__cpo4swapE)
_ZN40_INTERNAL_c80220d1_4_k_cu_9741e4df_289284cuda3std6ranges3__45__cpo4swapE:
	.zero		1
.L_8:


//--------------------- .nv.constant0._ZN7cutlass13device_kernelINS_4gemm6kernel13GemmUniversalIN4cute5tupleIJiiiiEEENS1_10collective13CollectiveMmaINS1_34MainloopSm90TmaGmmaWarpSpecializedILi2ENS5_IJNS4_1CILi1EEESB_SB_EEENS1_32KernelTmaWarpSpecializedPingpongEEENS5_IJNSA_ILi64EEENSA_ILi256EEESF_EEENS_10bfloat16_tENS5_IJlSB_lEEESI_SJ_NS4_8TiledMMAINS4_8MMA_AtomIJNS4_4SM904GMMA28MMA_64x256x16_F32BF16BF16_SSILNSN_5MajorE0ELSP_0ELNSN_7ScaleInE1ELSQ_1EEEEEENS4_6LayoutISC_NS5_IJNSA_ILi0EEESU_SU_EEEEENS5_IJNS4_10UnderscoreESX_SX_EEEEENS4_13SM90_TMA_LOADENS4_14ComposedLayoutINS4_7SwizzleILi3ELi4ELi3EEENS4_18smem_ptr_flag_bitsILi16EEENST_INS5_IJNSA_ILi8EEESF_EEENS5_IJSF_SB_EEEEEEEvNS4_8identityES10_S1A_vS1B_EENS_8epilogue10collective6detail29Sm90TmaWarpSpecializedAdapterINS1E_15DefaultEpilogueISI_SJ_SJ_NS1D_6thread17LinearCombinationISI_Li1EffLNS1I_9ScaleType4KindE0ELNS_15FloatRoundStyleE2ESI_EENS1_15EpilogueDefaultEEEEEvvEEEEvNT_6ParamsE --------------------------
	.section	.nv.constant0._ZN7cutlass13device_kernelINS_4gemm6kernel13GemmUniversalIN4cute5tupleIJiiiiEEENS1_10collective13CollectiveMmaINS1_34MainloopSm90TmaGmmaWarpSpecializedILi2ENS5_IJNS4_1CILi1EEESB_SB_EEENS1_32KernelTmaWarpSpecializedPingpongEEENS5_IJNSA_ILi64EEENSA_ILi256EEESF_EEENS_10bfloat16_tENS5_IJlSB_lEEESI_SJ_NS4_8TiledMMAINS4_8MMA_AtomIJNS4_4SM904GMMA28MMA_64x256x16_F32BF16BF16_SSILNSN_5MajorE0ELSP_0ELNSN_7ScaleInE1ELSQ_1EEEEEENS4_6LayoutISC_NS5_IJNSA_ILi0EEESU_SU_EEEEENS5_IJNS4_10UnderscoreESX_SX_EEEEENS4_13SM90_TMA_LOADENS4_14ComposedLayoutINS4_7SwizzleILi3ELi4ELi3EEENS4_18smem_ptr_flag_bitsILi16EEENST_INS5_IJNSA_ILi8EEESF_EEENS5_IJSF_SB_EEEEEEEvNS4_8identityES10_S1A_vS1B_EENS_8epilogue10collective6detail29Sm90TmaWarpSpecializedAdapterINS1E_15DefaultEpilogueISI_SJ_SJ_NS1D_6thread17LinearCombinationISI_Li1EffLNS1I_9ScaleType4KindE0ELNS_15FloatRoundStyleE2ESI_EENS1_15EpilogueDefaultEEEEEvvEEEEvNT_6ParamsE,"a",@progbits
	.sectionflags	@""
	.align	4
.nv.constant0._ZN7cutlass13device_kernelINS_4gemm6kernel13GemmUniversalIN4cute5tupleIJiiiiEEENS1_10collective13CollectiveMmaINS1_34MainloopSm90TmaGmmaWarpSpecializedILi2ENS5_IJNS4_1CILi1EEESB_SB_EEENS1_32KernelTmaWarpSpecializedPingpongEEENS5_IJNSA_ILi64EEENSA_ILi256EEESF_EEENS_10bfloat16_tENS5_IJlSB_lEEESI_SJ_NS4_8TiledMMAINS4_8MMA_AtomIJNS4_4SM904GMMA28MMA_64x256x16_F32BF16BF16_SSILNSN_5MajorE0ELSP_0ELNSN_7ScaleInE1ELSQ_1EEEEEENS4_6LayoutISC_NS5_IJNSA_ILi0EEESU_SU_EEEEENS5_IJNS4_10UnderscoreESX_SX_EEEEENS4_13SM90_TMA_LOADENS4_14ComposedLayoutINS4_7SwizzleILi3ELi4ELi3EEENS4_18smem_ptr_flag_bitsILi16EEENST_INS5_IJNSA_ILi8EEESF_EEENS5_IJSF_SB_EEEEEEEvNS4_8identityES10_S1A_vS1B_EENS_8epilogue10collective6detail29Sm90TmaWarpSpecializedAdapterINS1E_15DefaultEpilogueISI_SJ_SJ_NS1D_6thread17LinearCombinationISI_Li1EffLNS1I_9ScaleType4KindE0ELNS_15FloatRoundStyleE2ESI_EENS1_15EpilogueDefaultEEEEEvvEEEEvNT_6ParamsE:
	.zero		1664


//--------------------- SYMBOLS --------------------------

	.type		.nv.reservedSmem.offset0,@object
	.size		.nv.reservedSmem.offset0,0x4
	.type		__assertfail,@function
